	.target	sm_90a

	.elftype	@"ET_EXEC"


//--------------------- .note.nv.tkinfo           --------------------------
	.section	.note.nv.tkinfo,"",@"SHT_NOTE"
	.sectionflags	@"SHF_NOTE_NV_TKINFO"
	.tkinfo
        /*0018*/ 	.word	0x00000002
        /*0030*/ 	.string	""
        /*0030*/ 	.string	"ptxas"
        /*0030*/ 	.string	"Cuda compilation tools, release 13.0, V13.0.88"
        /*0030*/ 	.string	"Build cuda_13.0.r13.0/compiler.36424714_0"
        /*0030*/ 	.string	"-arch sm_90a -m 64 "



//--------------------- .note.nv.cuinfo           --------------------------
	.section	.note.nv.cuinfo,"",@"SHT_NOTE"
	.sectionflags	@"SHF_NOTE_NV_CUINFO"
        /*0018*/ 	.short	0x0002
        /*001a*/ 	.short	0x005a
        /*001c*/ 	.short	0x0082
	.zero		2


//--------------------- .nv.info                  --------------------------
	.section	.nv.info,"",@"SHT_CUDA_INFO"
	.align	4


	//----- nvinfo : EIATTR_REGCOUNT
	.align		4
        /*0000*/ 	.byte	0x04, 0x2f
        /*0002*/ 	.short	(.L_15 - .L_14)
	.align		4
.L_14:
        /*0004*/ 	.word	index@(_ZN7cutlass13device_kernelINS_4gemm6kernel13GemmUniversalIN4cute5tupleIJiiiiEEENS1_10collective13CollectiveMmaINS1_34MainloopSm90TmaGmmaWarpSpecializedILi6ENS5_IJNS4_1CILi1EEESB_SB_EEENS1_35KernelTmaWarpSpecializedCooperativeEEENS5_IJNSA_ILi128EEESF_SF_EEENS_6half_tENS5_IJlSB_lEEESH_SI_NS4_8TiledMMAINS4_8MMA_AtomIJNS4_4SM904GMMA26MMA_64x128x16_F32F16F16_SSILNSM_5MajorE0ELSO_0ELNSM_7ScaleInE1ELSP_1EEEEEENS4_6LayoutINS5_IJNSA_ILi2EEESB_SB_EEENS5_IJSB_NSA_ILi0EEESV_EEEEENS5_IJNS4_10UnderscoreESY_SY_EEEEENS4_13SM90_TMA_LOADENS4_14ComposedLayoutINS4_7SwizzleILi3ELi4ELi3EEENS4_18smem_ptr_flag_bitsILi16EEENSS_INS5_IJNSA_ILi8EEENSA_ILi64EEEEEENS5_IJS18_SB_EEEEEEEvNS4_8identityES11_S1C_vS1D_EENS_8epilogue10collective6detail29Sm90TmaWarpSpecializedAdapterINS1G_15DefaultEpilogueISH_SI_SI_NS1F_6thread17LinearCombinationISH_Li1EffLNS1K_9ScaleType4KindE0ELNS_15FloatRoundStyleE2ESH_EENS1_15EpilogueDefaultEEEEEvvEEEEvNT_6ParamsE)
        /*0008*/ 	.word	0x000000a8


	//----- nvinfo : EIATTR_FRAME_SIZE
	.align		4
.L_15:
        /*000c*/ 	.byte	0x04, 0x11
        /*000e*/ 	.short	(.L_17 - .L_16)
	.align		4
.L_16:
        /*0010*/ 	.word	index@(_ZN7cutlass13device_kernelINS_4gemm6kernel13GemmUniversalIN4cute5tupleIJiiiiEEENS1_10collective13CollectiveMmaINS1_34MainloopSm90TmaGmmaWarpSpecializedILi6ENS5_IJNS4_1CILi1EEESB_SB_EEENS1_35KernelTmaWarpSpecializedCooperativeEEENS5_IJNSA_ILi128EEESF_SF_EEENS_6half_tENS5_IJlSB_lEEESH_SI_NS4_8TiledMMAINS4_8MMA_AtomIJNS4_4SM904GMMA26MMA_64x128x16_F32F16F16_SSILNSM_5MajorE0ELSO_0ELNSM_7ScaleInE1ELSP_1EEEEEENS4_6LayoutINS5_IJNSA_ILi2EEESB_SB_EEENS5_IJSB_NSA_ILi0EEESV_EEEEENS5_IJNS4_10UnderscoreESY_SY_EEEEENS4_13SM90_TMA_LOADENS4_14ComposedLayoutINS4_7SwizzleILi3ELi4ELi3EEENS4_18smem_ptr_flag_bitsILi16EEENSS_INS5_IJNSA_ILi8EEENSA_ILi64EEEEEENS5_IJS18_SB_EEEEEEEvNS4_8identityES11_S1C_vS1D_EENS_8epilogue10collective6detail29Sm90TmaWarpSpecializedAdapterINS1G_15DefaultEpilogueISH_SI_SI_NS1F_6thread17LinearCombinationISH_Li1EffLNS1K_9ScaleType4KindE0ELNS_15FloatRoundStyleE2ESH_EENS1_15EpilogueDefaultEEEEEvvEEEEvNT_6ParamsE)
        /*0014*/ 	.word	0x00000000


	//----- nvinfo : EIATTR_MIN_STACK_SIZE
	.align		4
.L_17:
        /*0018*/ 	.byte	0x04, 0x12
        /*001a*/ 	.short	(.L_19 - .L_18)
	.align		4
.L_18:
        /*001c*/ 	.word	index@(_ZN7cutlass13device_kernelINS_4gemm6kernel13GemmUniversalIN4cute5tupleIJiiiiEEENS1_10collective13CollectiveMmaINS1_34MainloopSm90TmaGmmaWarpSpecializedILi6ENS5_IJNS4_1CILi1EEESB_SB_EEENS1_35KernelTmaWarpSpecializedCooperativeEEENS5_IJNSA_ILi128EEESF_SF_EEENS_6half_tENS5_IJlSB_lEEESH_SI_NS4_8TiledMMAINS4_8MMA_AtomIJNS4_4SM904GMMA26MMA_64x128x16_F32F16F16_SSILNSM_5MajorE0ELSO_0ELNSM_7ScaleInE1ELSP_1EEEEEENS4_6LayoutINS5_IJNSA_ILi2EEESB_SB_EEENS5_IJSB_NSA_ILi0EEESV_EEEEENS5_IJNS4_10UnderscoreESY_SY_EEEEENS4_13SM90_TMA_LOADENS4_14ComposedLayoutINS4_7SwizzleILi3ELi4ELi3EEENS4_18smem_ptr_flag_bitsILi16EEENSS_INS5_IJNSA_ILi8EEENSA_ILi64EEEEEENS5_IJS18_SB_EEEEEEEvNS4_8identityES11_S1C_vS1D_EENS_8epilogue10collective6detail29Sm90TmaWarpSpecializedAdapterINS1G_15DefaultEpilogueISH_SI_SI_NS1F_6thread17LinearCombinationISH_Li1EffLNS1K_9ScaleType4KindE0ELNS_15FloatRoundStyleE2ESH_EENS1_15EpilogueDefaultEEEEEvvEEEEvNT_6ParamsE)
        /*0020*/ 	.word	0x00000000
.L_19:


//--------------------- .nv.compat                --------------------------
	.section	.nv.compat,"",@"SHT_CUDA_COMPAT_INFO"
	.align	4
        /*0000*/ 	.byte	0x02, 0x09, 0x01, 0x00, 0x02, 0x02, 0x04, 0x00, 0x02, 0x05, 0x05, 0x00, 0x03, 0x07, 0x01, 0x01
        /*0010*/ 	.byte	0x02, 0x03, 0x01, 0x00, 0x02, 0x06, 0x01, 0x00, 0x04, 0x0b, 0x08, 0x00, 0x00, 0x00, 0x00, 0x00
        /*0020*/ 	.byte	0x00, 0x00, 0x00, 0x00


//--------------------- .nv.info._ZN7cutlass13device_kernelINS_4gemm6kernel13GemmUniversalIN4cute5tupleIJiiiiEEENS1_10collective13CollectiveMmaINS1_34MainloopSm90TmaGmmaWarpSpecializedILi6ENS5_IJNS4_1CILi1EEESB_SB_EEENS1_35KernelTmaWarpSpecializedCooperativeEEENS5_IJNSA_ILi128EEESF_SF_EEENS_6half_tENS5_IJlSB_lEEESH_SI_NS4_8TiledMMAINS4_8MMA_AtomIJNS4_4SM904GMMA26MMA_64x128x16_F32F16F16_SSILNSM_5MajorE0ELSO_0ELNSM_7ScaleInE1ELSP_1EEEEEENS4_6LayoutINS5_IJNSA_ILi2EEESB_SB_EEENS5_IJSB_NSA_ILi0EEESV_EEEEENS5_IJNS4_10UnderscoreESY_SY_EEEEENS4_13SM90_TMA_LOADENS4_14ComposedLayoutINS4_7SwizzleILi3ELi4ELi3EEENS4_18smem_ptr_flag_bitsILi16EEENSS_INS5_IJNSA_ILi8EEENSA_ILi64EEEEEENS5_IJS18_SB_EEEEEEEvNS4_8identityES11_S1C_vS1D_EENS_8epilogue10collective6detail29Sm90TmaWarpSpecializedAdapterINS1G_15DefaultEpilogueISH_SI_SI_NS1F_6thread17LinearCombinationISH_Li1EffLNS1K_9ScaleType4KindE0ELNS_15FloatRoundStyleE2ESH_EENS1_15EpilogueDefaultEEEEEvvEEEEvNT_6ParamsE --------------------------
	.section	.nv.info._ZN7cutlass13device_kernelINS_4gemm6kernel13GemmUniversalIN4cute5tupleIJiiiiEEENS1_10collective13CollectiveMmaINS1_34MainloopSm90TmaGmmaWarpSpecializedILi6ENS5_IJNS4_1CILi1EEESB_SB_EEENS1_35KernelTmaWarpSpecializedCooperativeEEENS5_IJNSA_ILi128EEESF_SF_EEENS_6half_tENS5_IJlSB_lEEESH_SI_NS4_8TiledMMAINS4_8MMA_AtomIJNS4_4SM904GMMA26MMA_64x128x16_F32F16F16_SSILNSM_5MajorE0ELSO_0ELNSM_7ScaleInE1ELSP_1EEEEEENS4_6LayoutINS5_IJNSA_ILi2EEESB_SB_EEENS5_IJSB_NSA_ILi0EEESV_EEEEENS5_IJNS4_10UnderscoreESY_SY_EEEEENS4_13SM90_TMA_LOADENS4_14ComposedLayoutINS4_7SwizzleILi3ELi4ELi3EEENS4_18smem_ptr_flag_bitsILi16EEENSS_INS5_IJNSA_ILi8EEENSA_ILi64EEEEEENS5_IJS18_SB_EEEEEEEvNS4_8identityES11_S1C_vS1D_EENS_8epilogue10collective6detail29Sm90TmaWarpSpecializedAdapterINS1G_15DefaultEpilogueISH_SI_SI_NS1F_6thread17LinearCombinationISH_Li1EffLNS1K_9ScaleType4KindE0ELNS_15FloatRoundStyleE2ESH_EENS1_15EpilogueDefaultEEEEEvvEEEEvNT_6ParamsE,"",@"SHT_CUDA_INFO"
	.sectionflags	@""
	.align	4


	//----- nvinfo : EIATTR_CUDA_API_VERSION
	.align		4
        /*0000*/ 	.byte	0x04, 0x37
        /*0002*/ 	.short	(.L_21 - .L_20)
.L_20:
        /*0004*/ 	.word	0x00000082


	//----- nvinfo : EIATTR_KPARAM_INFO
	.align		4
.L_21:
        /*0008*/ 	.byte	0x04, 0x17
        /*000a*/ 	.short	(.L_23 - .L_22)
.L_22:
        /*000c*/ 	.word	0x00000000
        /*0010*/ 	.short	0x0000
        /*0012*/ 	.short	0x0070
        /*0014*/ 	.byte	0x00, 0xf0, 0x01, 0x10


	//----- nvinfo : EIATTR_SPARSE_MMA_MASK
	.align		4
.L_23:
        /*0018*/ 	.byte	0x03, 0x50
        /*001a*/ 	.short	0x0000


	//----- nvinfo : EIATTR_MAXREG_COUNT
	.align		4
        /*001c*/ 	.byte	0x03, 0x1b
        /*001e*/ 	.short	0x00a8


	//----- nvinfo : EIATTR_NUM_BARRIERS
	.align		4
        /*0020*/ 	.byte	0x02, 0x4c
        /*0022*/ 	.byte	0x01
	.zero		1


	//----- nvinfo : EIATTR_EXTERNS
	.align		4
        /*0024*/ 	.byte	0x04, 0x0f
        /*0026*/ 	.short	(.L_25 - .L_24)


	//   ....[0]....
	.align		4
.L_24:
        /*0028*/ 	.word	index@(__assertfail)


	//----- nvinfo : EIATTR_MERCURY_ISA_VERSION
	.align		4
.L_25:
        /*002c*/ 	.byte	0x03, 0x5f
        /*002e*/ 	.short	0x0101


	//----- nvinfo : EIATTR_INT_WARP_WIDE_INSTR_OFFSETS
	.align		4
        /*0030*/ 	.byte	0x04, 0x31
        /*0032*/ 	.short	(.L_27 - .L_26)


	//   ....[0]....
.L_26:
        /*0034*/ 	.word	0x00000430


	//   ....[1]....
        /*0038*/ 	.word	0x00000440


	//   ....[2]....
        /*003c*/ 	.word	0x00000500


	//----- nvinfo : EIATTR_COOP_GROUP_MASK_REGIDS
	.align		4
.L_27:
        /*0040*/ 	.byte	0x04, 0x29
        /*0042*/ 	.short	(.L_29 - .L_28)


	//   ....[0]....
.L_28:
        /*0044*/ 	.word	0xffffffff


	//   ....[1]....
        /*0048*/ 	.word	0xffffffff


	//   ....[2]....
        /*004c*/ 	.word	0xffffffff


	//   ....[3]....
        /*0050*/ 	.word	0xffffffff


	//   ....[4]....
        /*0054*/ 	.word	0xffffffff


	//----- nvinfo : EIATTR_COOP_GROUP_INSTR_OFFSETS
	.align		4
.L_29:
        /*0058*/ 	.byte	0x04, 0x28
        /*005a*/ 	.short	(.L_31 - .L_30)


	//   ....[0]....
.L_30:
        /*005c*/ 	.word	0x00000060


	//   ....[1]....
        /*0060*/ 	.word	0x00000070


	//   ....[2]....
        /*0064*/ 	.word	0x00000130


	//   ....[3]....
        /*0068*/ 	.word	0x00000300


	//   ....[4]....
        /*006c*/ 	.word	0x00001200


	//----- nvinfo : EIATTR_REG_RECONFIG
	.align		4
.L_31:
        /*0070*/ 	.byte	0x01, 0x54
	.zero		2


	//----- nvinfo : EIATTR_SYSCALL_OFFSETS
	.align		4
        /*0074*/ 	.byte	0x04, 0x46
        /*0076*/ 	.short	(.L_33 - .L_32)


	//   ....[0]....
.L_32:
        /*0078*/ 	.word	0x000013f0


	//----- nvinfo : EIATTR_MBARRIER_INSTR_OFFSETS
	.align		4
.L_33:
        /*007c*/ 	.byte	0x04, 0x39
        /*007e*/ 	.short	(.L_35 - .L_34)


	//   ....[0]....
.L_34:
        /*0080*/ 	.word	0x00000230
        /*0084*/ 	.word	0x000000ff
        /*0088*/ 	.word	0x00000000
        /*008c*/ 	.short	0x0100
        /*008e*/ 	.byte	0x08
	.zero		1


	//   ....[1]....
        /*0090*/ 	.word	0x00000240
        /*0094*/ 	.word	0x000000ff
        /*0098*/ 	.word	0x00000030
        /*009c*/ 	.short	0x0100
        /*009e*/ 	.byte	0x08
	.zero		1


	//   ....[2]....
        /*00a0*/ 	.word	0x00000250
        /*00a4*/ 	.word	0x000000ff
        /*00a8*/ 	.word	0x00000008
        /*00ac*/ 	.short	0x0100
        /*00ae*/ 	.byte	0x08
	.zero		1


	//   ....[3]....
        /*00b0*/ 	.word	0x00000260
        /*00b4*/ 	.word	0x000000ff
        /*00b8*/ 	.word	0x00000038
        /*00bc*/ 	.short	0x0100
        /*00be*/ 	.byte	0x08
	.zero		1


	//   ....[4]....
        /*00c0*/ 	.word	0x00000270
        /*00c4*/ 	.word	0x000000ff
        /*00c8*/ 	.word	0x00000010
        /*00cc*/ 	.short	0x0100
        /*00ce*/ 	.byte	0x08
	.zero		1


	//   ....[5]....
        /*00d0*/ 	.word	0x00000280
        /*00d4*/ 	.word	0x000000ff
        /*00d8*/ 	.word	0x00000040
        /*00dc*/ 	.short	0x0100
        /*00de*/ 	.byte	0x08
	.zero		1


	//   ....[6]....
        /*00e0*/ 	.word	0x00000290
        /*00e4*/ 	.word	0x000000ff
        /*00e8*/ 	.word	0x00000018
        /*00ec*/ 	.short	0x0100
        /*00ee*/ 	.byte	0x08
	.zero		1


	//   ....[7]....
        /*00f0*/ 	.word	0x000002a0
        /*00f4*/ 	.word	0x000000ff
        /*00f8*/ 	.word	0x00000048
        /*00fc*/ 	.short	0x0100
        /*00fe*/ 	.byte	0x08
	.zero		1


	//   ....[8]....
        /*0100*/ 	.word	0x000002b0
        /*0104*/ 	.word	0x000000ff
        /*0108*/ 	.word	0x00000020
        /*010c*/ 	.short	0x0100
        /*010e*/ 	.byte	0x08
	.zero		1


	//   ....[9]....
        /*0110*/ 	.word	0x000002c0
        /*0114*/ 	.word	0x000000ff
        /*0118*/ 	.word	0x00000050
        /*011c*/ 	.short	0x0100
        /*011e*/ 	.byte	0x08
	.zero		1


	//   ....[10]....
        /*0120*/ 	.word	0x000002d0
        /*0124*/ 	.word	0x000000ff
        /*0128*/ 	.word	0x00000028
        /*012c*/ 	.short	0x0100
        /*012e*/ 	.byte	0x08
	.zero		1


	//   ....[11]....
        /*0130*/ 	.word	0x000002e0
        /*0134*/ 	.word	0x000000ff
        /*0138*/ 	.word	0x00000058
        /*013c*/ 	.short	0x0100
        /*013e*/ 	.byte	0x08
	.zero		1


	//   ....[12]....
        /*0140*/ 	.word	0x00000580
        /*0144*/ 	.word	0x000000ff
        /*0148*/ 	.word	0x00000070
        /*014c*/ 	.short	0x0100
        /*014e*/ 	.byte	0x08
	.zero		1


	//   ....[13]....
        /*0150*/ 	.word	0x00000600
        /*0154*/ 	.word	0x000000ff
        /*0158*/ 	.word	0x00000078
        /*015c*/ 	.short	0x0100
        /*015e*/ 	.byte	0x08
	.zero		1


	//   ....[14]....
        /*0160*/ 	.word	0x00001470
        /*0164*/ 	.word	0x00000003
        /*0168*/ 	.word	0x00000000
        /*016c*/ 	.short	0x010a
        /*016e*/ 	.byte	0x3f
	.zero		1


	//   ....[15]....
        /*0170*/ 	.word	0x000014d0
        /*0174*/ 	.word	0x00000003
        /*0178*/ 	.word	0x00000000
        /*017c*/ 	.short	0x010a
        /*017e*/ 	.byte	0x3f
	.zero		1


	//   ....[16]....
        /*0180*/ 	.word	0x000019e0
        /*0184*/ 	.word	0x000000ff
        /*0188*/ 	.word	0x00000000
        /*018c*/ 	.short	0x010a
        /*018e*/ 	.byte	0x08
	.zero		1


	//   ....[17]....
        /*0190*/ 	.word	0x00001a20
        /*0194*/ 	.word	0x000000ff
        /*0198*/ 	.word	0x00000000
        /*019c*/ 	.short	0x010a
        /*019e*/ 	.byte	0x08
	.zero		1


	//   ....[18]....
        /*01a0*/ 	.word	0x00001e40
        /*01a4*/ 	.word	0x000000ff
        /*01a8*/ 	.word	0x00000000
        /*01ac*/ 	.short	0x0101
        /*01ae*/ 	.byte	0x07
	.zero		1


	//   ....[19]....
        /*01b0*/ 	.word	0x00002020
        /*01b4*/ 	.word	0x000000ff
        /*01b8*/ 	.word	0x00000000
        /*01bc*/ 	.short	0x0101
        /*01be*/ 	.byte	0x06
	.zero		1


	//   ....[20]....
        /*01c0*/ 	.word	0x000071e0
        /*01c4*/ 	.word	0x0000000e
        /*01c8*/ 	.word	0x00000030
        /*01cc*/ 	.short	0x010a
        /*01ce*/ 	.byte	0x3f
	.zero		1


	//   ....[21]....
        /*01d0*/ 	.word	0x00007610
        /*01d4*/ 	.word	0x00000006
        /*01d8*/ 	.word	0x00000078
        /*01dc*/ 	.short	0x0101
        /*01de*/ 	.byte	0x3f
	.zero		1


	//   ....[22]....
        /*01e0*/ 	.word	0x00007d30
        /*01e4*/ 	.word	0x00000007
        /*01e8*/ 	.word	0x00000000
        /*01ec*/ 	.short	0x010a
        /*01ee*/ 	.byte	0x3f
	.zero		1


	//   ....[23]....
        /*01f0*/ 	.word	0x00007db0
        /*01f4*/ 	.word	0x00000009
        /*01f8*/ 	.word	0x00000000
        /*01fc*/ 	.short	0x010a
        /*01fe*/ 	.byte	0x3f
	.zero		1


	//   ....[24]....
        /*0200*/ 	.word	0x00007e40
        /*0204*/ 	.word	0x00000006
        /*0208*/ 	.word	0x00000000
        /*020c*/ 	.short	0x010a
        /*020e*/ 	.byte	0x3f
	.zero		1


	//   ....[25]....
        /*0210*/ 	.word	0x00007ed0
        /*0214*/ 	.word	0x00000009
        /*0218*/ 	.word	0x00000000
        /*021c*/ 	.short	0x010a
        /*021e*/ 	.byte	0x3f
	.zero		1


	//   ....[26]....
        /*0220*/ 	.word	0x00007f60
        /*0224*/ 	.word	0x00000006
        /*0228*/ 	.word	0x00000000
        /*022c*/ 	.short	0x010a
        /*022e*/ 	.byte	0x3f
	.zero		1


	//   ....[27]....
        /*0230*/ 	.word	0x00007ff0
        /*0234*/ 	.word	0x00000003
        /*0238*/ 	.word	0x00000000
        /*023c*/ 	.short	0x010a
        /*023e*/ 	.byte	0x3f
	.zero		1


	//   ....[28]....
        /*0240*/ 	.word	0x00008050
        /*0244*/ 	.word	0x00000003
        /*0248*/ 	.word	0x00000000
        /*024c*/ 	.short	0x010a
        /*024e*/ 	.byte	0x3f
	.zero		1


	//   ....[29]....
        /*0250*/ 	.word	0x000080b0
        /*0254*/ 	.word	0x00000004
        /*0258*/ 	.word	0x00000000
        /*025c*/ 	.short	0x010a
        /*025e*/ 	.byte	0x3f
	.zero		1


	//   ....[30]....
        /*0260*/ 	.word	0x00008180
        /*0264*/ 	.word	0x0000000e
        /*0268*/ 	.word	0x00000030
        /*026c*/ 	.short	0x010a
        /*026e*/ 	.byte	0x3f
	.zero		1


	//   ....[31]....
        /*0270*/ 	.word	0x00008250
        /*0274*/ 	.word	0x00000007
        /*0278*/ 	.word	0x00000000
        /*027c*/ 	.short	0x010a
        /*027e*/ 	.byte	0x3f
	.zero		1


	//   ....[32]....
        /*0280*/ 	.word	0x000082a0
        /*0284*/ 	.word	0x00000009
        /*0288*/ 	.word	0x00000000
        /*028c*/ 	.short	0x010a
        /*028e*/ 	.byte	0x3f
	.zero		1


	//   ....[33]....
        /*0290*/ 	.word	0x000082f0
        /*0294*/ 	.word	0x00000006
        /*0298*/ 	.word	0x00000000
        /*029c*/ 	.short	0x010a
        /*029e*/ 	.byte	0x3f
	.zero		1


	//   ....[34]....
        /*02a0*/ 	.word	0x00008340
        /*02a4*/ 	.word	0x00000009
        /*02a8*/ 	.word	0x00000000
        /*02ac*/ 	.short	0x010a
        /*02ae*/ 	.byte	0x3f
	.zero		1


	//   ....[35]....
        /*02b0*/ 	.word	0x00008390
        /*02b4*/ 	.word	0x00000006
        /*02b8*/ 	.word	0x00000000
        /*02bc*/ 	.short	0x010a
        /*02be*/ 	.byte	0x3f
	.zero		1


	//----- nvinfo : EIATTR_NUM_MBARRIERS
	.align		4
.L_35:
        /*02c0*/ 	.byte	0x03, 0x38
        /*02c2*/ 	.short	0x000e


	//----- nvinfo : EIATTR_EXIT_INSTR_OFFSETS
	.align		4
        /*02c4*/ 	.byte	0x04, 0x1c
        /*02c6*/ 	.short	(.L_37 - .L_36)


	//   ....[0]....
.L_36:
        /*02c8*/ 	.word	0x000006a0


	//   ....[1]....
        /*02cc*/ 	.word	0x00000f60


	//   ....[2]....
        /*02d0*/ 	.word	0x000068c0


	//   ....[3]....
        /*02d4*/ 	.word	0x00006ef0


	//   ....[4]....
        /*02d8*/ 	.word	0x00008040


	//----- nvinfo : EIATTR_MAX_THREADS
	.align		4
.L_37:
        /*02dc*/ 	.byte	0x04, 0x05
        /*02de*/ 	.short	(.L_39 - .L_38)
.L_38:
        /*02e0*/ 	.word	0x00000180
        /*02e4*/ 	.word	0x00000001
        /*02e8*/ 	.word	0x00000001


	//----- nvinfo : EIATTR_CRS_STACK_SIZE
	.align		4
.L_39:
        /*02ec*/ 	.byte	0x04, 0x1e
        /*02ee*/ 	.short	(.L_41 - .L_40)
.L_40:
        /*02f0*/ 	.word	0x00000000


	//----- nvinfo : EIATTR_CBANK_PARAM_SIZE
	.align		4
.L_41:
        /*02f4*/ 	.byte	0x03, 0x19
        /*02f6*/ 	.short	0x0470


	//----- nvinfo : EIATTR_PARAM_CBANK
	.align		4
        /*02f8*/ 	.byte	0x04, 0x0a
        /*02fa*/ 	.short	(.L_43 - .L_42)
	.align		4
.L_42:
        /*02fc*/ 	.word	index@(.nv.constant0._ZN7cutlass13device_kernelINS_4gemm6kernel13GemmUniversalIN4cute5tupleIJiiiiEEENS1_10collective13CollectiveMmaINS1_34MainloopSm90TmaGmmaWarpSpecializedILi6ENS5_IJNS4_1CILi1EEESB_SB_EEENS1_35KernelTmaWarpSpecializedCooperativeEEENS5_IJNSA_ILi128EEESF_SF_EEENS_6half_tENS5_IJlSB_lEEESH_SI_NS4_8TiledMMAINS4_8MMA_AtomIJNS4_4SM904GMMA26MMA_64x128x16_F32F16F16_SSILNSM_5MajorE0ELSO_0ELNSM_7ScaleInE1ELSP_1EEEEEENS4_6LayoutINS5_IJNSA_ILi2EEESB_SB_EEENS5_IJSB_NSA_ILi0EEESV_EEEEENS5_IJNS4_10UnderscoreESY_SY_EEEEENS4_13SM90_TMA_LOADENS4_14ComposedLayoutINS4_7SwizzleILi3ELi4ELi3EEENS4_18smem_ptr_flag_bitsILi16EEENSS_INS5_IJNSA_ILi8EEENSA_ILi64EEEEEENS5_IJS18_SB_EEEEEEEvNS4_8identityES11_S1C_vS1D_EENS_8epilogue10collective6detail29Sm90TmaWarpSpecializedAdapterINS1G_15DefaultEpilogueISH_SI_SI_NS1F_6thread17LinearCombinationISH_Li1EffLNS1K_9ScaleType4KindE0ELNS_15FloatRoundStyleE2ESH_EENS1_15EpilogueDefaultEEEEEvvEEEEvNT_6ParamsE)
        /*0300*/ 	.short	0x0210
        /*0302*/ 	.short	0x0470


	//----- nvinfo : EIATTR_SW_WAR
	.align		4
.L_43:
        /*0304*/ 	.byte	0x04, 0x36
        /*0306*/ 	.short	(.L_45 - .L_44)
.L_44:
        /*0308*/ 	.word	0x00000008
.L_45:


//--------------------- .nv.callgraph             --------------------------
	.section	.nv.callgraph,"",@"SHT_CUDA_CALLGRAPH"
	.align	4
	.sectionentsize	8
	.align		4
        /*0000*/ 	.word	0x00000000
	.align		4
        /*0004*/ 	.word	0xffffffff
	.align		4
        /*0008*/ 	.word	index@(_ZN7cutlass13device_kernelINS_4gemm6kernel13GemmUniversalIN4cute5tupleIJiiiiEEENS1_10collective13CollectiveMmaINS1_34MainloopSm90TmaGmmaWarpSpecializedILi6ENS5_IJNS4_1CILi1EEESB_SB_EEENS1_35KernelTmaWarpSpecializedCooperativeEEENS5_IJNSA_ILi128EEESF_SF_EEENS_6half_tENS5_IJlSB_lEEESH_SI_NS4_8TiledMMAINS4_8MMA_AtomIJNS4_4SM904GMMA26MMA_64x128x16_F32F16F16_SSILNSM_5MajorE0ELSO_0ELNSM_7ScaleInE1ELSP_1EEEEEENS4_6LayoutINS5_IJNSA_ILi2EEESB_SB_EEENS5_IJSB_NSA_ILi0EEESV_EEEEENS5_IJNS4_10UnderscoreESY_SY_EEEEENS4_13SM90_TMA_LOADENS4_14ComposedLayoutINS4_7SwizzleILi3ELi4ELi3EEENS4_18smem_ptr_flag_bitsILi16EEENSS_INS5_IJNSA_ILi8EEENSA_ILi64EEEEEENS5_IJS18_SB_EEEEEEEvNS4_8identityES11_S1C_vS1D_EENS_8epilogue10collective6detail29Sm90TmaWarpSpecializedAdapterINS1G_15DefaultEpilogueISH_SI_SI_NS1F_6thread17LinearCombinationISH_Li1EffLNS1K_9ScaleType4KindE0ELNS_15FloatRoundStyleE2ESH_EENS1_15EpilogueDefaultEEEEEvvEEEEvNT_6ParamsE)
	.align		4
        /*000c*/ 	.word	index@(__assertfail)
	.align		4
        /*0010*/ 	.word	0x00000000
	.align		4
        /*0014*/ 	.word	0xfffffffe
	.align		4
        /*0018*/ 	.word	0x00000000
	.align		4
        /*001c*/ 	.word	0xfffffffd
	.align		4
        /*0020*/ 	.word	0x00000000
	.align		4
        /*0024*/ 	.word	0xfffffffc


//--------------------- .nv.constant4             --------------------------
	.section	.nv.constant4,"a",@progbits
	.align	8
	.align		8
.nv.constant4:
        /*0000*/ 	.dword	__assertfail
	.align		8
        /*0008*/ 	.dword	__unnamed_1
	.align		8
        /*0010*/ 	.dword	_ZN40_INTERNAL_d44559f3_4_k_cu_9766cfd1_199904cuda3std3__45__cpo5beginE
	.align		8
        /*0018*/ 	.dword	_ZN40_INTERNAL_d44559f3_4_k_cu_9766cfd1_199904cuda3std3__45__cpo3endE
	.align		8
        /*0020*/ 	.dword	_ZN40_INTERNAL_d44559f3_4_k_cu_9766cfd1_199904cuda3std3__45__cpo6cbeginE
	.align		8
        /*0028*/ 	.dword	_ZN40_INTERNAL_d44559f3_4_k_cu_9766cfd1_199904cuda3std3__45__cpo4cendE
	.align		8
        /*0030*/ 	.dword	_ZN40_INTERNAL_d44559f3_4_k_cu_9766cfd1_199904cuda3std3__442_GLOBAL__N__d44559f3_4_k_cu_9766cfd1_199906ignoreE
	.align		8
        /*0038*/ 	.dword	_ZN40_INTERNAL_d44559f3_4_k_cu_9766cfd1_199904cuda3std3__419piecewise_constructE
	.align		8
        /*0040*/ 	.dword	_ZN40_INTERNAL_d44559f3_4_k_cu_9766cfd1_199904cuda3std3__48in_placeE
	.align		8
        /*0048*/ 	.dword	_ZN40_INTERNAL_d44559f3_4_k_cu_9766cfd1_199904cuda3std6ranges3__45__cpo4swapE
	.align		8
        /*0050*/ 	.dword	_ZN40_INTERNAL_d44559f3_4_k_cu_9766cfd1_199904cuda3std6ranges3__45__cpo9iter_moveE
	.align		8
        /*0058*/ 	.dword	_ZN40_INTERNAL_d44559f3_4_k_cu_9766cfd1_199904cute7productE
	.align		8
        /*0060*/ 	.dword	_ZN40_INTERNAL_d44559f3_4_k_cu_9766cfd1_199904cute1_E
	.align		8
        /*0068*/ 	.dword	$str$22
	.align		8
        /*0070*/ 	.dword	$str$23


//--------------------- .text._ZN7cutlass13device_kernelINS_4gemm6kernel13GemmUniversalIN4cute5tupleIJiiiiEEENS1_10collective13CollectiveMmaINS1_34MainloopSm90TmaGmmaWarpSpecializedILi6ENS5_IJNS4_1CILi1EEESB_SB_EEENS1_35KernelTmaWarpSpecializedCooperativeEEENS5_IJNSA_ILi128EEESF_SF_EEENS_6half_tENS5_IJlSB_lEEESH_SI_NS4_8TiledMMAINS4_8MMA_AtomIJNS4_4SM904GMMA26MMA_64x128x16_F32F16F16_SSILNSM_5MajorE0ELSO_0ELNSM_7ScaleInE1ELSP_1EEEEEENS4_6LayoutINS5_IJNSA_ILi2EEESB_SB_EEENS5_IJSB_NSA_ILi0EEESV_EEEEENS5_IJNS4_10UnderscoreESY_SY_EEEEENS4_13SM90_TMA_LOADENS4_14ComposedLayoutINS4_7SwizzleILi3ELi4ELi3EEENS4_18smem_ptr_flag_bitsILi16EEENSS_INS5_IJNSA_ILi8EEENSA_ILi64EEEEEENS5_IJS18_SB_EEEEEEEvNS4_8identityES11_S1C_vS1D_EENS_8epilogue10collective6detail29Sm90TmaWarpSpecializedAdapterINS1G_15DefaultEpilogueISH_SI_SI_NS1F_6thread17LinearCombinationISH_Li1EffLNS1K_9ScaleType4KindE0ELNS_15FloatRoundStyleE2ESH_EENS1_15EpilogueDefaultEEEEEvvEEEEvNT_6ParamsE --------------------------
	.section	.text._ZN7cutlass13device_kernelINS_4gemm6kernel13GemmUniversalIN4cute5tupleIJiiiiEEENS1_10collective13CollectiveMmaINS1_34MainloopSm90TmaGmmaWarpSpecializedILi6ENS5_IJNS4_1CILi1EEESB_SB_EEENS1_35KernelTmaWarpSpecializedCooperativeEEENS5_IJNSA_ILi128EEESF_SF_EEENS_6half_tENS5_IJlSB_lEEESH_SI_NS4_8TiledMMAINS4_8MMA_AtomIJNS4_4SM904GMMA26MMA_64x128x16_F32F16F16_SSILNSM_5MajorE0ELSO_0ELNSM_7ScaleInE1ELSP_1EEEEEENS4_6LayoutINS5_IJNSA_ILi2EEESB_SB_EEENS5_IJSB_NSA_ILi0EEESV_EEEEENS5_IJNS4_10UnderscoreESY_SY_EEEEENS4_13SM90_TMA_LOADENS4_14ComposedLayoutINS4_7SwizzleILi3ELi4ELi3EEENS4_18smem_ptr_flag_bitsILi16EEENSS_INS5_IJNSA_ILi8EEENSA_ILi64EEEEEENS5_IJS18_SB_EEEEEEEvNS4_8identityES11_S1C_vS1D_EENS_8epilogue10collective6detail29Sm90TmaWarpSpecializedAdapterINS1G_15DefaultEpilogueISH_SI_SI_NS1F_6thread17LinearCombinationISH_Li1EffLNS1K_9ScaleType4KindE0ELNS_15FloatRoundStyleE2ESH_EENS1_15EpilogueDefaultEEEEEvvEEEEvNT_6ParamsE,"ax",@progbits
	.align	128
.text._ZN7cutlass13device_kernelINS_4gemm6kernel13GemmUniversalIN4cute5tupleIJiiiiEEENS1_10collective13CollectiveMmaINS1_34MainloopSm90TmaGmmaWarpSpecializedILi6ENS5_IJNS4_1CILi1EEESB_SB_EEENS1_35KernelTmaWarpSpecializedCooperativeEEENS5_IJNSA_ILi128EEESF_SF_EEENS_6half_tENS5_IJlSB_lEEESH_SI_NS4_8TiledMMAINS4_8MMA_AtomIJNS4_4SM904GMMA26MMA_64x128x16_F32F16F16_SSILNSM_5MajorE0ELSO_0ELNSM_7ScaleInE1ELSP_1EEEEEENS4_6LayoutINS5_IJNSA_ILi2EEESB_SB_EEENS5_IJSB_NSA_ILi0EEESV_EEEEENS5_IJNS4_10UnderscoreESY_SY_EEEEENS4_13SM90_TMA_LOADENS4_14ComposedLayoutINS4_7SwizzleILi3ELi4ELi3EEENS4_18smem_ptr_flag_bitsILi16EEENSS_INS5_IJNSA_ILi8EEENSA_ILi64EEEEEENS5_IJS18_SB_EEEEEEEvNS4_8identityES11_S1C_vS1D_EENS_8epilogue10collective6detail29Sm90TmaWarpSpecializedAdapterINS1G_15DefaultEpilogueISH_SI_SI_NS1F_6thread17LinearCombinationISH_Li1EffLNS1K_9ScaleType4KindE0ELNS_15FloatRoundStyleE2ESH_EENS1_15EpilogueDefaultEEEEEvvEEEEvNT_6ParamsE:
        .type           _ZN7cutlass13device_kernelINS_4gemm6kernel13GemmUniversalIN4cute5tupleIJiiiiEEENS1_10collective13CollectiveMmaINS1_34MainloopSm90TmaGmmaWarpSpecializedILi6ENS5_IJNS4_1CILi1EEESB_SB_EEENS1_35KernelTmaWarpSpecializedCooperativeEEENS5_IJNSA_ILi128EEESF_SF_EEENS_6half_tENS5_IJlSB_lEEESH_SI_NS4_8TiledMMAINS4_8MMA_AtomIJNS4_4SM904GMMA26MMA_64x128x16_F32F16F16_SSILNSM_5MajorE0ELSO_0ELNSM_7ScaleInE1ELSP_1EEEEEENS4_6LayoutINS5_IJNSA_ILi2EEESB_SB_EEENS5_IJSB_NSA_ILi0EEESV_EEEEENS5_IJNS4_10UnderscoreESY_SY_EEEEENS4_13SM90_TMA_LOADENS4_14ComposedLayoutINS4_7SwizzleILi3ELi4ELi3EEENS4_18smem_ptr_flag_bitsILi16EEENSS_INS5_IJNSA_ILi8EEENSA_ILi64EEEEEENS5_IJS18_SB_EEEEEEEvNS4_8identityES11_S1C_vS1D_EENS_8epilogue10collective6detail29Sm90TmaWarpSpecializedAdapterINS1G_15DefaultEpilogueISH_SI_SI_NS1F_6thread17LinearCombinationISH_Li1EffLNS1K_9ScaleType4KindE0ELNS_15FloatRoundStyleE2ESH_EENS1_15EpilogueDefaultEEEEEvvEEEEvNT_6ParamsE,@function
        .size           _ZN7cutlass13device_kernelINS_4gemm6kernel13GemmUniversalIN4cute5tupleIJiiiiEEENS1_10collective13CollectiveMmaINS1_34MainloopSm90TmaGmmaWarpSpecializedILi6ENS5_IJNS4_1CILi1EEESB_SB_EEENS1_35KernelTmaWarpSpecializedCooperativeEEENS5_IJNSA_ILi128EEESF_SF_EEENS_6half_tENS5_IJlSB_lEEESH_SI_NS4_8TiledMMAINS4_8MMA_AtomIJNS4_4SM904GMMA26MMA_64x128x16_F32F16F16_SSILNSM_5MajorE0ELSO_0ELNSM_7ScaleInE1ELSP_1EEEEEENS4_6LayoutINS5_IJNSA_ILi2EEESB_SB_EEENS5_IJSB_NSA_ILi0EEESV_EEEEENS5_IJNS4_10UnderscoreESY_SY_EEEEENS4_13SM90_TMA_LOADENS4_14ComposedLayoutINS4_7SwizzleILi3ELi4ELi3EEENS4_18smem_ptr_flag_bitsILi16EEENSS_INS5_IJNSA_ILi8EEENSA_ILi64EEEEEENS5_IJS18_SB_EEEEEEEvNS4_8identityES11_S1C_vS1D_EENS_8epilogue10collective6detail29Sm90TmaWarpSpecializedAdapterINS1G_15DefaultEpilogueISH_SI_SI_NS1F_6thread17LinearCombinationISH_Li1EffLNS1K_9ScaleType4KindE0ELNS_15FloatRoundStyleE2ESH_EENS1_15EpilogueDefaultEEEEEvvEEEEvNT_6ParamsE,(.L_x_198 - _ZN7cutlass13device_kernelINS_4gemm6kernel13GemmUniversalIN4cute5tupleIJiiiiEEENS1_10collective13CollectiveMmaINS1_34MainloopSm90TmaGmmaWarpSpecializedILi6ENS5_IJNS4_1CILi1EEESB_SB_EEENS1_35KernelTmaWarpSpecializedCooperativeEEENS5_IJNSA_ILi128EEESF_SF_EEENS_6half_tENS5_IJlSB_lEEESH_SI_NS4_8TiledMMAINS4_8MMA_AtomIJNS4_4SM904GMMA26MMA_64x128x16_F32F16F16_SSILNSM_5MajorE0ELSO_0ELNSM_7ScaleInE1ELSP_1EEEEEENS4_6LayoutINS5_IJNSA_ILi2EEESB_SB_EEENS5_IJSB_NSA_ILi0EEESV_EEEEENS5_IJNS4_10UnderscoreESY_SY_EEEEENS4_13SM90_TMA_LOADENS4_14ComposedLayoutINS4_7SwizzleILi3ELi4ELi3EEENS4_18smem_ptr_flag_bitsILi16EEENSS_INS5_IJNSA_ILi8EEENSA_ILi64EEEEEENS5_IJS18_SB_EEEEEEEvNS4_8identityES11_S1C_vS1D_EENS_8epilogue10collective6detail29Sm90TmaWarpSpecializedAdapterINS1G_15DefaultEpilogueISH_SI_SI_NS1F_6thread17LinearCombinationISH_Li1EffLNS1K_9ScaleType4KindE0ELNS_15FloatRoundStyleE2ESH_EENS1_15EpilogueDefaultEEEEEvvEEEEvNT_6ParamsE)
        .other          _ZN7cutlass13device_kernelINS_4gemm6kernel13GemmUniversalIN4cute5tupleIJiiiiEEENS1_10collective13CollectiveMmaINS1_34MainloopSm90TmaGmmaWarpSpecializedILi6ENS5_IJNS4_1CILi1EEESB_SB_EEENS1_35KernelTmaWarpSpecializedCooperativeEEENS5_IJNSA_ILi128EEESF_SF_EEENS_6half_tENS5_IJlSB_lEEESH_SI_NS4_8TiledMMAINS4_8MMA_AtomIJNS4_4SM904GMMA26MMA_64x128x16_F32F16F16_SSILNSM_5MajorE0ELSO_0ELNSM_7ScaleInE1ELSP_1EEEEEENS4_6LayoutINS5_IJNSA_ILi2EEESB_SB_EEENS5_IJSB_NSA_ILi0EEESV_EEEEENS5_IJNS4_10UnderscoreESY_SY_EEEEENS4_13SM90_TMA_LOADENS4_14ComposedLayoutINS4_7SwizzleILi3ELi4ELi3EEENS4_18smem_ptr_flag_bitsILi16EEENSS_INS5_IJNSA_ILi8EEENSA_ILi64EEEEEENS5_IJS18_SB_EEEEEEEvNS4_8identityES11_S1C_vS1D_EENS_8epilogue10collective6detail29Sm90TmaWarpSpecializedAdapterINS1G_15DefaultEpilogueISH_SI_SI_NS1F_6thread17LinearCombinationISH_Li1EffLNS1K_9ScaleType4KindE0ELNS_15FloatRoundStyleE2ESH_EENS1_15EpilogueDefaultEEEEEvvEEEEvNT_6ParamsE,@"STO_CUDA_ENTRY STV_DEFAULT"
_ZN7cutlass13device_kernelINS_4gemm6kernel13GemmUniversalIN4cute5tupleIJiiiiEEENS1_10collective13CollectiveMmaINS1_34MainloopSm90TmaGmmaWarpSpecializedILi6ENS5_IJNS4_1CILi1EEESB_SB_EEENS1_35KernelTmaWarpSpecializedCooperativeEEENS5_IJNSA_ILi128EEESF_SF_EEENS_6half_tENS5_IJlSB_lEEESH_SI_NS4_8TiledMMAINS4_8MMA_AtomIJNS4_4SM904GMMA26MMA_64x128x16_F32F16F16_SSILNSM_5MajorE0ELSO_0ELNSM_7ScaleInE1ELSP_1EEEEEENS4_6LayoutINS5_IJNSA_ILi2EEESB_SB_EEENS5_IJSB_NSA_ILi0EEESV_EEEEENS5_IJNS4_10UnderscoreESY_SY_EEEEENS4_13SM90_TMA_LOADENS4_14ComposedLayoutINS4_7SwizzleILi3ELi4ELi3EEENS4_18smem_ptr_flag_bitsILi16EEENSS_INS5_IJNSA_ILi8EEENSA_ILi64EEEEEENS5_IJS18_SB_EEEEEEEvNS4_8identityES11_S1C_vS1D_EENS_8epilogue10collective6detail29Sm90TmaWarpSpecializedAdapterINS1G_15DefaultEpilogueISH_SI_SI_NS1F_6thread17LinearCombinationISH_Li1EffLNS1K_9ScaleType4KindE0ELNS_15FloatRoundStyleE2ESH_EENS1_15EpilogueDefaultEEEEEvvEEEEvNT_6ParamsE:
[----:B------:R-:W0:Y:S01]  /*0000*/  LDC R1, c[0x0][0x28] ;  /* 0x00000a00ff017b82 */ /* 0x000e220000000800 */
[----:B------:R-:W1:Y:S01]  /*0010*/  S2R R3, SR_TID.X ;  /* 0x0000000000037919 */ /* 0x000e620000002100 */
[----:B------:R-:W-:Y:S01]  /*0020*/  ELECT P0, URZ, PT ;  /* 0x00000000003f782f */ /* 0x000fe20003800000 */
[----:B------:R-:W-:Y:S01]  /*0030*/  BSSY B0, `(.L_x_0) ;  /* 0x000000f000007945 */ /* 0x000fe20003800000 */
[--C-:B-1----:R-:W-:Y:S02]  /*0040*/  SHF.R.U32.HI R0, RZ, 0x5, R3.reuse ;  /* 0x00000005ff007819 */ /* 0x102fe40000011603 */
[----:B------:R-:W-:-:S03]  /*0050*/  SHF.R.U32.HI R14, RZ, 0x7, R3 ;  /* 0x00000007ff0e7819 */ /* 0x000fc60000011603 */
[----:B------:R-:W1:Y:S04]  /*0060*/  SHFL.IDX PT, R4, R0, RZ, 0x1f ;  /* 0x00001fff00047589 */ /* 0x000e6800000e0000 */
[----:B------:R2:W3:Y:S01]  /*0070*/  SHFL.IDX PT, R10, R14, RZ, 0x1f ;  /* 0x00001fff0e0a7589 */ /* 0x0004e200000e0000 */
[----:B-1----:R-:W-:-:S13]  /*0080*/  ISETP.NE.OR P0, PT, R4, RZ, !P0 ;  /* 0x000000ff0400720c */ /* 0x002fda0004705670 */
[----:B0-23--:R-:W-:Y:S05]  /*0090*/  @P0 BRA `(.L_x_1) ;  /* 0x0000000000200947 */ /* 0x00dfea0003800000 */
[----:B------:R-:W-:Y:S02]  /*00a0*/  ULDC.64 UR4, c[0x0][0x198] ;  /* 0x0000660000047ab9 */ /* 0x000fe40000000a00 */
[----:B------:R-:W-:Y:S02]  /*00b0*/  UIADD3 UR6, UP0, UR4, 0xf0, URZ ;  /* 0x000000f004067890 */ /* 0x000fe4000ff1e03f */
[----:B------:R-:W-:Y:S02]  /*00c0*/  UIADD3 UR4, UP1, UR4, 0x1f0, URZ ;  /* 0x000001f004047890 */ /* 0x000fe4000ff3e03f */
[----:B------:R-:W-:Y:S02]  /*00d0*/  UIADD3.X UR7, URZ, UR5, URZ, UP0, !UPT ;  /* 0x000000053f077290 */ /* 0x000fe400087fe43f */
[----:B------:R-:W-:-:S07]  /*00e0*/  UIADD3.X UR5, URZ, UR5, URZ, UP1, !UPT ;  /* 0x000000053f057290 */ /* 0x000fce0008ffe43f */
[----:B------:R0:W-:Y:S02]  /*00f0*/  UTMACCTL.PF [UR6] ;  /* 0x00000000060079b9 */ /* 0x0001e40008040000 */
[----:B------:R0:W-:Y:S02]  /*0100*/  UTMACCTL.PF [UR4] ;  /* 0x00000000040079b9 */ /* 0x0001e40008040000 */
[----:B0-----:R-:W-:Y:S01]  /*0110*/  NOP ;  /* 0x0000000000007918 */ /* 0x001fe20000000000 */
.L_x_1:
[----:B------:R-:W-:Y:S05]  /*0120*/  BSYNC B0 ;  /* 0x0000000000007941 */ /* 0x000fea0003800000 */
.L_x_0:
[----:B------:R-:W0:Y:S02]  /*0130*/  SHFL.IDX PT, R2, R0, RZ, 0x1f ;  /* 0x00001fff00027589 */ /* 0x000e2400000e0000 */
[----:B0-----:R-:W-:-:S13]  /*0140*/  ISETP.NE.AND P0, PT, R2, RZ, PT ;  /* 0x000000ff0200720c */ /* 0x001fda0003f05270 */
[----:B------:R-:W-:Y:S05]  /*0150*/  @P0 BRA `(.L_x_2) ;  /* 0x0000000000680947 */ /* 0x000fea0003800000 */
[----:B------:R-:W0:Y:S01]  /*0160*/  S2UR UR8, SR_CgaCtaId ;  /* 0x00000000000879c3 */ /* 0x000e220000008800 */
[----:B------:R-:W-:Y:S01]  /*0170*/  UMOV UR4, 0x400 ;  /* 0x0000040000047882 */ /* 0x000fe20000000000 */
[----:B------:R-:W-:Y:S01]  /*0180*/  UMOV UR5, 0x1 ;  /* 0x0000000100057882 */ /* 0x000fe20000000000 */
[----:B------:R-:W-:Y:S01]  /*0190*/  UMOV UR6, 0x100 ;  /* 0x0000010000067882 */ /* 0x000fe20000000000 */
[----:B------:R-:W-:Y:S01]  /*01a0*/  ELECT P0, URZ, PT ;  /* 0x00000000003f782f */ /* 0x000fe20003800000 */
[----:B------:R-:W-:-:S04]  /*01b0*/  UIADD3 UR6, -UR6, 0x100000, URZ ;  /* 0x0010000006067890 */ /* 0x000fc8000fffe13f */
[----:B------:R-:W-:Y:S02]  /*01c0*/  USHF.L.U32 UR7, UR6, 0xb, URZ ;  /* 0x0000000b06077899 */ /* 0x000fe4000800063f */
[----:B------:R-:W-:Y:S02]  /*01d0*/  USHF.L.U32 UR6, UR6, 0x1, URZ ;  /* 0x0000000106067899 */ /* 0x000fe4000800063f */
[----:B0-----:R-:W-:Y:S02]  /*01e0*/  ULEA UR8, UR8, UR4, 0x18 ;  /* 0x0000000408087291 */ /* 0x001fe4000f8ec03f */
[----:B------:R-:W-:-:S04]  /*01f0*/  UIADD3 UR4, -UR5, 0x100000, URZ ;  /* 0x0010000005047890 */ /* 0x000fc8000fffe13f */
[----:B------:R-:W-:Y:S02]  /*0200*/  USHF.L.U32 UR5, UR4, 0xb, URZ ;  /* 0x0000000b04057899 */ /* 0x000fe4000800063f */
[----:B------:R-:W-:Y:S01]  /*0210*/  USHF.L.U32 UR4, UR4, 0x1, URZ ;  /* 0x0000000104047899 */ /* 0x000fe2000800063f */
[----:B------:R-:W0:Y:S11]  /*0220*/  FENCE.VIEW.ASYNC.S ;  /* 0x00000000000073c6 */ /* 0x000e360000000000 */
[----:B0-----:R0:W1:Y:S01]  /*0230*/  SYNCS.EXCH.64 URZ, [UR8], UR4 ;  /* 0x00000004083f75b2 */ /* 0x0010620008000100 */
[----:B------:R0:W2:Y:S01]  /*0240*/  SYNCS.EXCH.64 URZ, [UR8+0x30], UR6 ;  /* 0x00003006083f75b2 */ /* 0x0000a20008000100 */
[----:B------:R0:W3:Y:S01]  /*0250*/  SYNCS.EXCH.64 URZ, [UR8+0x8], UR4 ;  /* 0x00000804083f75b2 */ /* 0x0000e20008000100 */
[----:B------:R0:W4:Y:S01]  /*0260*/  SYNCS.EXCH.64 URZ, [UR8+0x38], UR6 ;  /* 0x00003806083f75b2 */ /* 0x0001220008000100 */
[----:B------:R0:W0:Y:S01]  /*0270*/  SYNCS.EXCH.64 URZ, [UR8+0x10], UR4 ;  /* 0x00001004083f75b2 */ /* 0x0000220008000100 */
[----:B------:R0:W0:Y:S01]  /*0280*/  SYNCS.EXCH.64 URZ, [UR8+0x40], UR6 ;  /* 0x00004006083f75b2 */ /* 0x0000220008000100 */
[----:B------:R0:W0:Y:S01]  /*0290*/  SYNCS.EXCH.64 URZ, [UR8+0x18], UR4 ;  /* 0x00001804083f75b2 */ /* 0x0000220008000100 */
[----:B------:R0:W0:Y:S01]  /*02a0*/  SYNCS.EXCH.64 URZ, [UR8+0x48], UR6 ;  /* 0x00004806083f75b2 */ /* 0x0000220008000100 */
[----:B------:R0:W0:Y:S01]  /*02b0*/  SYNCS.EXCH.64 URZ, [UR8+0x20], UR4 ;  /* 0x00002004083f75b2 */ /* 0x0000220008000100 */
[----:B------:R0:W0:Y:S01]  /*02c0*/  SYNCS.EXCH.64 URZ, [UR8+0x50], UR6 ;  /* 0x00005006083f75b2 */ /* 0x0000220008000100 */
[----:B------:R0:W0:Y:S01]  /*02d0*/  SYNCS.EXCH.64 URZ, [UR8+0x28], UR4 ;  /* 0x00002804083f75b2 */ /* 0x0000220008000100 */
[----:B------:R0:W0:Y:S01]  /*02e0*/  SYNCS.EXCH.64 URZ, [UR8+0x58], UR6 ;  /* 0x00005806083f75b2 */ /* 0x0000220008000100 */
[----:B------:R-:W-:Y:S01]  /*02f0*/  NOP ;  /* 0x0000000000007918 */ /* 0x000fe20000000000 */
.L_x_2:
[----:B------:R-:W5:Y:S01]  /*0300*/  SHFL.IDX PT, R0, R0, RZ, 0x1f ;  /* 0x00001fff00007589 */ /* 0x000f6200000e0000 */
[----:B------:R-:W-:Y:S01]  /*0310*/  ELECT P0, URZ, PT ;  /* 0x00000000003f782f */ /* 0x000fe20003800000 */
[----:B------:R-:W1:Y:S01]  /*0320*/  LDC R2, c[0x0][0x65c] ;  /* 0x00019700ff027b82 */ /* 0x000e620000000800 */
[----:B------:R-:W-:Y:S01]  /*0330*/  SHF.R.S32.HI R7, RZ, 0x1f, R4 ;  /* 0x0000001fff077819 */ /* 0x000fe20000011404 */
[----:B------:R-:W2:Y:S01]  /*0340*/  S2R R5, SR_CTAID.Y ;  /* 0x0000000000057919 */ /* 0x000ea20000002600 */
[----:B0-----:R-:W-:Y:S01]  /*0350*/  UMOV UR4, 0x20 ;  /* 0x0000002000047882 */ /* 0x001fe20000000000 */
[----:B------:R-:W-:Y:S01]  /*0360*/  NOP ;  /* 0x0000000000007918 */ /* 0x000fe20000000000 */
[----:B------:R-:W-:Y:S01]  /*0370*/  LEA.HI R7, R7, R4, RZ, 0x2 ;  /* 0x0000000407077211 */ /* 0x000fe200078f10ff */
[----:B------:R-:W0:Y:S01]  /*0380*/  S2R R6, SR_CTAID.X ;  /* 0x0000000000067919 */ /* 0x000e220000002500 */
[----:B------:R-:W-:Y:S01]  /*0390*/  ISETP.NE.AND P2, PT, R10, RZ, PT ;  /* 0x000000ff0a00720c */ /* 0x000fe20003f45270 */
[----:B------:R-:W-:Y:S01]  /*03a0*/  NOP ;  /* 0x0000000000007918 */ /* 0x000fe20000000000 */
[----:B------:R-:W-:-:S02]  /*03b0*/  LOP3.LUT R7, R7, 0xfffffffc, RZ, 0xc0, !PT ;  /* 0xfffffffc07077812 */ /* 0x000fc400078ec0ff */
[----:B-----5:R-:W-:Y:S02]  /*03c0*/  ISETP.NE.OR P0, PT, R0, RZ, !P0 ;  /* 0x000000ff0000720c */ /* 0x020fe40004705670 */
[----:B-1----:R-:W-:-:S04]  /*03d0*/  ISETP.NE.AND P3, PT, R2, 0x1, PT ;  /* 0x000000010200780c */ /* 0x002fc80003f65270 */
[----:B------:R-:W-:Y:S01]  /*03e0*/  P2R R0, PR, RZ, 0x8 ;  /* 0x00000008ff007803 */ /* 0x000fe20000000000 */
[----:B------:R-:W-:Y:S01]  /*03f0*/  IMAD.IADD R0, R4, 0x1, -R7 ;  /* 0x0000000104007824 */ /* 0x000fe200078e0a07 */
[----:B------:R-:W-:Y:S01]  /*0400*/  LOP3.LUT R4, R3, 0x7f, RZ, 0xc0, !PT ;  /* 0x0000007f03047812 */ /* 0x000fe200078ec0ff */
[----:B------:R-:W-:-:S03]  /*0410*/  IMAD.MOV.U32 R7, RZ, RZ, RZ ;  /* 0x000000ffff077224 */ /* 0x000fc600078e00ff */
[----:B------:R-:W-:Y:S01]  /*0420*/  ISETP.NE.AND P1, PT, R0, 0x3, PT ;  /* 0x000000030000780c */ /* 0x000fe20003f25270 */
[----:B------:R-:W-:Y:S01]  /*0430*/  VOTEU.ALL UP0, P0 ;  /* 0x00000000003f7886 */ /* 0x000fe20000000000 */
[----:B------:R-:W-:Y:S01]  /*0440*/  VOTEU.ALL UP1, P0 ;  /* 0x00000000003f7886 */ /* 0x000fe20000020000 */
[----:B------:R-:W0:Y:S01]  /*0450*/  @P3 LDC R17, c[0x0][0x10] ;  /* 0x00000400ff113b82 */ /* 0x000e220000000800 */
[----:B--2---:R-:W-:Y:S02]  /*0460*/  @P3 IMAD.MOV.U32 R8, RZ, RZ, R5 ;  /* 0x000000ffff083224 */ /* 0x004fe400078e0005 */
[----:B------:R-:W-:Y:S01]  /*0470*/  @!UP0 UMOV UR6, 0x400 ;  /* 0x0000040000068882 */ /* 0x000fe20000000000 */
[----:B------:R-:W-:-:S04]  /*0480*/  @!UP0 UIADD3 UR4, -UR4, 0x100000, URZ ;  /* 0x0010000004048890 */ /* 0x000fc8000fffe13f */
[----:B------:R-:W-:Y:S02]  /*0490*/  @!UP0 USHF.L.U32 UR5, UR4, 0xb, URZ ;  /* 0x0000000b04058899 */ /* 0x000fe4000800063f */
[----:B------:R-:W-:Y:S01]  /*04a0*/  @!UP0 USHF.L.U32 UR4, UR4, 0x1, URZ ;  /* 0x0000000104048899 */ /* 0x000fe2000800063f */
[----:B------:R-:W-:Y:S01]  /*04b0*/  @P3 IMAD.MOV.U32 R9, RZ, RZ, RZ ;  /* 0x000000ffff093224 */ /* 0x000fe200078e00ff */
[----:B------:R-:W1:Y:S08]  /*04c0*/  @!UP0 S2UR UR7, SR_CgaCtaId ;  /* 0x00000000000789c3 */ /* 0x000e700000008800 */
[----:B------:R-:W2:Y:S01]  /*04d0*/  @!P3 LDC R11, c[0x0][0xc] ;  /* 0x00000300ff0bbb82 */ /* 0x000ea20000000800 */
[----:B0-----:R-:W-:Y:S01]  /*04e0*/  @P3 IMAD.WIDE.U32 R16, R6, R17, R8 ;  /* 0x0000001106103225 */ /* 0x001fe200078e0008 */
[----:B-1----:R-:W-:Y:S01]  /*04f0*/  @!UP0 ULEA UR8, UR7, UR6, 0x18 ;  /* 0x0000000607088291 */ /* 0x002fe2000f8ec03f */
[----:B------:R-:W-:-:S02]  /*0500*/  VOTEU.ALL UP0, P0 ;  /* 0x00000000003f7886 */ /* 0x000fc40000000000 */
[----:B------:R-:W-:Y:S01]  /*0510*/  ULDC UR6, c[0x0][0xc] ;  /* 0x0000030000067ab9 */ /* 0x000fe20000000800 */
[----:B------:R-:W-:Y:S01]  /*0520*/  ISETP.EQ.OR P0, PT, R0, RZ, !P1 ;  /* 0x000000ff0000720c */ /* 0x000fe20004f02670 */
[----:B------:R-:W-:-:S03]  /*0530*/  ULDC UR7, c[0x0][0x10] ;  /* 0x0000040000077ab9 */ /* 0x000fc60000000800 */
[C---:B------:R-:W-:Y:S01]  /*0540*/  ISETP.EQ.AND P0, PT, R10.reuse, RZ, P0 ;  /* 0x000000ff0a00720c */ /* 0x040fe20000702270 */
[----:B------:R-:W-:Y:S02]  /*0550*/  VIADD R10, R10, 0xffffffff ;  /* 0xffffffff0a0a7836 */ /* 0x000fe40000000000 */
[----:B--2---:R-:W-:Y:S01]  /*0560*/  @!P3 IMAD.WIDE.U32 R8, R11, R5, R6 ;  /* 0x000000050b08b225 */ /* 0x004fe200078e0006 */
[----:B------:R-:W0:Y:S02]  /*0570*/  FENCE.VIEW.ASYNC.S ;  /* 0x00000000000073c6 */ /* 0x000e240000000000 */
[----:B0-----:R-:W3:Y:S01]  /*0580*/  @!UP0 SYNCS.EXCH.64 URZ, [UR8+0x70], UR4 ;  /* 0x00007004083f85b2 */ /* 0x001ee20008000100 */
[----:B------:R-:W-:Y:S01]  /*0590*/  SEL R18, RZ, 0x1, !P0 ;  /* 0x00000001ff127807 */ /* 0x000fe20004000000 */
[----:B------:R-:W-:Y:S01]  /*05a0*/  @P3 IMAD.MOV.U32 R11, RZ, RZ, RZ ;  /* 0x000000ffff0b3224 */ /* 0x000fe200078e00ff */
[----:B------:R-:W-:Y:S01]  /*05b0*/  ISETP.GE.U32.AND P1, PT, R10, 0x2, PT ;  /* 0x000000020a00780c */ /* 0x000fe20003f26070 */
[----:B------:R-:W-:-:S02]  /*05c0*/  @!P3 IMAD.MOV.U32 R16, RZ, RZ, R8 ;  /* 0x000000ffff10b224 */ /* 0x000fc400078e0008 */
[----:B------:R-:W-:Y:S01]  /*05d0*/  @P3 IMAD.IADD R17, R17, 0x1, R11 ;  /* 0x0000000111113824 */ /* 0x000fe200078e020b */
[----:B------:R-:W-:Y:S01]  /*05e0*/  SEL R18, R18, 0x2, P1 ;  /* 0x0000000212127807 */ /* 0x000fe20000800000 */
[----:B------:R-:W-:Y:S01]  /*05f0*/  @!P3 IMAD.MOV.U32 R17, RZ, RZ, R9 ;  /* 0x000000ffff11b224 */ /* 0x000fe200078e0009 */
[----:B------:R0:W3:Y:S01]  /*0600*/  @!UP1 SYNCS.EXCH.64 URZ, [UR8+0x78], UR4 ;  /* 0x00007804083f95b2 */ /* 0x0000e20008000100 */
[----:B------:R-:W-:Y:S01]  /*0610*/  NOP ;  /* 0x0000000000007918 */ /* 0x000fe20000000000 */
[----:B0-----:R-:W-:-:S03]  /*0620*/  UIMAD.WIDE.U32 UR4, UR6, UR7, URZ ;  /* 0x00000007060472a5 */ /* 0x001fc6000f8e003f */
[----:B------:R-:W-:Y:S02]  /*0630*/  ULDC UR6, c[0x0][0x14] ;  /* 0x0000050000067ab9 */ /* 0x000fe40000000800 */
[----:B------:R-:W-:Y:S02]  /*0640*/  UIMAD.WIDE.U32 UR38, UR4, UR6, URZ ;  /* 0x00000006042672a5 */ /* 0x000fe4000f8e003f */
[----:B------:R-:W-:-:S04]  /*0650*/  UIMAD UR41, UR5, UR6, URZ ;  /* 0x00000006052972a4 */ /* 0x000fc8000f8e023f */
[----:B------:R-:W-:Y:S01]  /*0660*/  UIADD3 UR41, UR39, UR41, URZ ;  /* 0x0000002927297290 */ /* 0x000fe2000fffe03f */
[----:B---34-:R-:W-:Y:S06]  /*0670*/  BAR.SYNC.DEFER_BLOCKING 0x0 ;  /* 0x0000000000007b1d */ /* 0x018fec0000010000 */
[----:B------:R-:W-:Y:S05]  /*0680*/  @!P2 BRA `(.L_x_3) ;  /* 0x000000600090a947 */ /* 0x000fea0003800000 */
[----:B------:R-:W-:-:S13]  /*0690*/  ISETP.GT.U32.AND P0, PT, R10, 0x1, PT ;  /* 0x000000010a00780c */ /* 0x000fda0003f04070 */
[----:B------:R-:W-:Y:S05]  /*06a0*/  @P0 EXIT ;  /* 0x000000000000094d */ /* 0x000fea0003800000 */
[----:B------:R-:W-:Y:S01]  /*06b0*/  ULDC.64 UR4, c[0x0][0x650] ;  /* 0x0001940000047ab9 */ /* 0x000fe20000000a00 */
[----:B------:R-:W-:Y:S01]  /*06c0*/  PRMT R0, RZ, 0x7610, R0 ;  /* 0x00007610ff007816 */ /* 0x000fe20000000000 */
[----:B------:R-:W-:Y:S01]  /*06d0*/  IMAD.MOV.U32 R101, RZ, RZ, -0x1 ;  /* 0xffffffffff657424 */ /* 0x000fe200078e00ff */
[----:B------:R-:W-:Y:S01]  /*06e0*/  ISETP.GE.U32.AND P0, PT, R16, UR4, PT ;  /* 0x0000000410007c0c */ /* 0x000fe2000bf06070 */
[----:B------:R-:W-:Y:S02]  /*06f0*/  IMAD.MOV.U32 R100, RZ, RZ, -0x1 ;  /* 0xffffffffff647424 */ /* 0x000fe400078e00ff */
[----:B------:R-:W-:Y:S01]  /*0700*/  IMAD.MOV.U32 R99, RZ, RZ, -0x1 ;  /* 0xffffffffff637424 */ /* 0x000fe200078e00ff */
[----:B------:R-:W-:-:S13]  /*0710*/  ISETP.GE.U32.AND.EX P0, PT, R17, UR5, PT, P0 ;  /* 0x0000000511007c0c */ /* 0x000fda000bf06100 */
[----:B------:R-:W-:Y:S05]  /*0720*/  @P0 BRA `(.L_x_4) ;  /* 0x0000000400540947 */ /* 0x000fea0003800000 */
[----:B------:R-:W0:Y:S01]  /*0730*/  LDC.64 R20, c[0x0][0x628] ;  /* 0x00018a00ff147b82 */ /* 0x000e220000000a00 */
[----:B------:R-:W-:Y:S02]  /*0740*/  IMAD.MOV.U32 R8, RZ, RZ, R16 ;  /* 0x000000ffff087224 */ /* 0x000fe400078e0010 */
[----:B------:R-:W-:-:S05]  /*0750*/  IMAD.MOV.U32 R9, RZ, RZ, R17 ;  /* 0x000000ffff097224 */ /* 0x000fca00078e0011 */
[----:B------:R-:W1:Y:S08]  /*0760*/  LDC R0, c[0x0][0x630] ;  /* 0x00018c00ff007b82 */ /* 0x000e700000000800 */
[----:B------:R-:W2:Y:S01]  /*0770*/  LDC.64 R22, c[0x0][0x620] ;  /* 0x00018800ff167b82 */ /* 0x000ea20000000a00 */
[----:B0-----:R-:W-:-:S04]  /*0780*/  ISETP.NE.U32.AND P0, PT, R20, RZ, PT ;  /* 0x000000ff1400720c */ /* 0x001fc80003f05070 */
[----:B------:R-:W-:-:S13]  /*0790*/  ISETP.NE.AND.EX P0, PT, R21, RZ, PT, P0 ;  /* 0x000000ff1500720c */ /* 0x000fda0003f05300 */
[----:B-12---:R-:W-:Y:S05]  /*07a0*/  @!P0 BRA `(.L_x_5) ;  /* 0x0000000000288947 */ /* 0x006fea0003800000 */
[----:B------:R-:W0:Y:S02]  /*07b0*/  LDC R13, c[0x0][0x634] ;  /* 0x00018d00ff0d7b82 */ /* 0x000e240000000800 */
[----:B0-----:R-:W-:-:S05]  /*07c0*/  IADD3 R13, P0, R16, R13, RZ ;  /* 0x0000000d100d7210 */ /* 0x001fca0007f1e0ff */
[----:B------:R-:W-:-:S04]  /*07d0*/  IMAD.X R15, RZ, RZ, R17, P0 ;  /* 0x000000ffff0f7224 */ /* 0x000fc800000e0611 */
[----:B------:R-:W-:-:S04]  /*07e0*/  IMAD.WIDE.U32 R8, R15, R20, RZ ;  /* 0x000000140f087225 */ /* 0x000fc800078e00ff */
[----:B------:R-:W-:-:S04]  /*07f0*/  IMAD.WIDE.U32 R10, P0, R13, R21, R8 ;  /* 0x000000150d0a7225 */ /* 0x000fc80007800008 */
[----:B------:R-:W-:-:S04]  /*0800*/  IMAD.WIDE.U32 R8, R13, R20, RZ ;  /* 0x000000140d087225 */ /* 0x000fc800078e00ff */
[----:B------:R-:W-:Y:S01]  /*0810*/  IMAD.X R13, RZ, RZ, RZ, P0 ;  /* 0x000000ffff0d7224 */ /* 0x000fe200000e06ff */
[----:B------:R-:W-:Y:S01]  /*0820*/  IADD3 RZ, P0, R9, R10, RZ ;  /* 0x0000000a09ff7210 */ /* 0x000fe20007f1e0ff */
[----:B------:R-:W-:-:S04]  /*0830*/  IMAD.MOV.U32 R12, RZ, RZ, R11 ;  /* 0x000000ffff0c7224 */ /* 0x000fc800078e000b */
[----:B------:R-:W-:-:S08]  /*0840*/  IMAD.WIDE.U32.X R8, R15, R21, R12, P0 ;  /* 0x000000150f087225 */ /* 0x000fd000000e040c */
.L_x_5:
[-CC-:B------:R-:W-:Y:S01]  /*0850*/  SHF.R.U64 R99, R8, R0.reuse, R9.reuse ;  /* 0x0000000008637219 */ /* 0x180fe20000001209 */
[----:B------:R-:W0:Y:S01]  /*0860*/  LDC R12, c[0x0][0x618] ;  /* 0x00018600ff0c7b82 */ /* 0x000e220000000800 */
[----:B------:R-:W-:Y:S01]  /*0870*/  SHF.R.U32.HI R7, RZ, R0, R9 ;  /* 0x00000000ff077219 */ /* 0x000fe20000011609 */
[----:B------:R-:W-:Y:S01]  /*0880*/  ULDC UR4, c[0x0][0x150] ;  /* 0x0000540000047ab9 */ /* 0x000fe20000000800 */
[----:B------:R-:W-:Y:S02]  /*0890*/  IADD3 R11, P0, RZ, -R99, RZ ;  /* 0x80000063ff0b7210 */ /* 0x000fe40007f1e0ff */
[----:B------:R-:W-:-:S03]  /*08a0*/  I2FP.F32.U32 R0, R6 ;  /* 0x0000000600007245 */ /* 0x000fc60000201000 */
[----:B------:R-:W1:Y:S01]  /*08b0*/  LDC.64 R30, c[0x0][0x640] ;  /* 0x00019000ff1e7b82 */ /* 0x000e620000000a00 */
[----:B------:R-:W-:Y:S02]  /*08c0*/  IMAD.X R13, RZ, RZ, ~R7, P0 ;  /* 0x000000ffff0d7224 */ /* 0x000fe400000e0e07 */
[----:B------:R-:W-:Y:S01]  /*08d0*/  FMUL R0, R0, UR4 ;  /* 0x0000000400007c20 */ /* 0x000fe20008400000 */
[----:B------:R-:W-:Y:S01]  /*08e0*/  IMAD.WIDE.U32 R8, R11, R22, R16 ;  /* 0x000000160b087225 */ /* 0x000fe200078e0010 */
[----:B------:R-:W-:-:S03]  /*08f0*/  ULDC UR4, c[0x0][0x154] ;  /* 0x0000550000047ab9 */ /* 0x000fc60000000800 */
[----:B------:R-:W-:Y:S01]  /*0900*/  IMAD R10, R13, R22, RZ ;  /* 0x000000160d0a7224 */ /* 0x000fe200078e02ff */
[----:B------:R-:W2:Y:S01]  /*0910*/  LDC R7, c[0x0][0x144] ;  /* 0x00005100ff077b82 */ /* 0x000ea20000000800 */
[----:B------:R-:W3:Y:S02]  /*0920*/  F2I.U32.TRUNC.NTZ R0, R0 ;  /* 0x0000000000007305 */ /* 0x000ee4000020f000 */
[----:B------:R-:W-:-:S04]  /*0930*/  IMAD R11, R11, R23, R10 ;  /* 0x000000170b0b7224 */ /* 0x000fc800078e020a */
[----:B------:R-:W-:Y:S01]  /*0940*/  IMAD.IADD R9, R9, 0x1, R11 ;  /* 0x0000000109097824 */ /* 0x000fe200078e020b */
[----:B------:R-:W4:Y:S01]  /*0950*/  LDC R24, c[0x0][0x608] ;  /* 0x00018200ff187b82 */ /* 0x000f220000000800 */
[----:B------:R-:W-:-:S03]  /*0960*/  IMAD.MOV.U32 R11, RZ, RZ, -0x1 ;  /* 0xffffffffff0b7424 */ /* 0x000fc600078e00ff */
[-CC-:B0-----:R-:W-:Y:S02]  /*0970*/  SHF.R.U64 R22, R8, R12.reuse, R9.reuse ;  /* 0x0000000c08167219 */ /* 0x181fe40000001209 */
[----:B------:R-:W-:Y:S02]  /*0980*/  I2FP.F32.U32 R8, R5 ;  /* 0x0000000500087245 */ /* 0x000fe40000201000 */
[----:B------:R-:W0:Y:S01]  /*0990*/  LDC R28, c[0x0][0x658] ;  /* 0x00019600ff1c7b82 */ /* 0x000e220000000800 */
[----:B-1----:R-:W-:Y:S01]  /*09a0*/  ISETP.NE.U32.AND P0, PT, R30, RZ, PT ;  /* 0x000000ff1e00720c */ /* 0x002fe20003f05070 */
[----:B---3--:R-:W-:Y:S02]  /*09b0*/  IMAD.MOV R10, RZ, RZ, -R0 ;  /* 0x000000ffff0a7224 */ /* 0x008fe400078e0a00 */
[----:B------:R-:W-:Y:S01]  /*09c0*/  FMUL R8, R8, UR4 ;  /* 0x0000000408087c20 */ /* 0x000fe20008400000 */
[----:B------:R-:W-:Y:S02]  /*09d0*/  SHF.R.U32.HI R9, RZ, R12, R9 ;  /* 0x0000000cff097219 */ /* 0x000fe40000011609 */
[----:B------:R-:W-:Y:S01]  /*09e0*/  ISETP.NE.AND.EX P0, PT, R31, RZ, PT, P0 ;  /* 0x000000ff1f00720c */ /* 0x000fe20003f05300 */
[----:B------:R1:W3:Y:S01]  /*09f0*/  F2I.U32.TRUNC.NTZ R15, R8 ;  /* 0x00000008000f7305 */ /* 0x0002e2000020f000 */
[----:B------:R-:W1:Y:S01]  /*0a00*/  LDC R20, c[0x0][0x148] ;  /* 0x00005200ff147b82 */ /* 0x000e620000000800 */
[----:B--2---:R-:W-:-:S07]  /*0a10*/  IMAD R0, R7, R10, R6 ;  /* 0x0000000a07007224 */ /* 0x004fce00078e0206 */
[----:B------:R-:W2:Y:S01]  /*0a20*/  LDC R26, c[0x0][0x600] ;  /* 0x00018000ff1a7b82 */ /* 0x000ea20000000800 */
[-CC-:B----4-:R-:W-:Y:S02]  /*0a30*/  SHF.R.U64 R32, R22, R24.reuse, R9.reuse ;  /* 0x0000001816207219 */ /* 0x190fe40000001209 */
[----:B------:R-:W-:Y:S01]  /*0a40*/  SHF.R.U32.HI R7, RZ, R24, R9 ;  /* 0x00000018ff077219 */ /* 0x000fe20000011609 */
[----:B------:R-:W-:-:S04]  /*0a50*/  IMAD.MOV.U32 R9, RZ, RZ, 0x1 ;  /* 0x00000001ff097424 */ /* 0x000fc800078e00ff */
[----:B------:R-:W4:Y:S01]  /*0a60*/  LDC R21, c[0x0][0x648] ;  /* 0x00019200ff157b82 */ /* 0x000f220000000800 */
[-C--:B0-----:R-:W-:Y:S02]  /*0a70*/  SHF.L.U32 R6, R11, R28.reuse, RZ ;  /* 0x0000001c0b067219 */ /* 0x081fe400000006ff */
[--C-:B------:R-:W-:Y:S02]  /*0a80*/  SHF.R.U64 R24, R32, R28, R7.reuse ;  /* 0x0000001c20187219 */ /* 0x100fe40000001207 */
[----:B------:R-:W-:Y:S02]  /*0a90*/  LOP3.LUT R13, RZ, R6, RZ, 0x33, !PT ;  /* 0x00000006ff0d7212 */ /* 0x000fe400078e33ff */
[-C--:B------:R-:W-:Y:S01]  /*0aa0*/  SHF.R.U32.HI R7, RZ, R28.reuse, R7 ;  /* 0x0000001cff077219 */ /* 0x080fe20000011607 */
[----:B------:R-:W0:Y:S01]  /*0ab0*/  LDC R23, c[0x0][0x638] ;  /* 0x00018e00ff177b82 */ /* 0x000e220000000800 */
[----:B------:R-:W-:Y:S01]  /*0ac0*/  SHF.L.U32 R12, R9, R28, RZ ;  /* 0x0000001c090c7219 */ /* 0x000fe200000006ff */
[----:B------:R-:W-:-:S06]  /*0ad0*/  IMAD.MOV.U32 R6, RZ, RZ, R24 ;  /* 0x000000ffff067224 */ /* 0x000fcc00078e0018 */
[----:B------:R-:W0:Y:S01]  /*0ae0*/  LDC R101, c[0x0][0x610] ;  /* 0x00018400ff657b82 */ /* 0x000e220000000800 */
[----:B-1-3--:R-:W-:Y:S05]  /*0af0*/  @!P0 BRA `(.L_x_6) ;  /* 0x0000000000288947 */ /* 0x00afea0003800000 */
[----:B------:R-:W1:Y:S02]  /*0b00*/  LDC R11, c[0x0][0x64c] ;  /* 0x00019300ff0b7b82 */ /* 0x000e640000000800 */
[----:B-1----:R-:W-:-:S05]  /*0b10*/  IADD3 R11, P0, R24, R11, RZ ;  /* 0x0000000b180b7210 */ /* 0x002fca0007f1e0ff */
        /* <DEDUP_REMOVED lines=8> */
.L_x_6:
[----:B----4-:R-:W-:Y:S01]  /*0ba0*/  SHF.R.U64 R6, R6, R21, R7 ;  /* 0x0000001506067219 */ /* 0x010fe20000001207 */
[----:B--2---:R-:W-:Y:S01]  /*0bb0*/  VIADD R7, R26, 0xffffffff ;  /* 0xffffffff1a077836 */ /* 0x004fe20000000000 */
[----:B------:R-:W-:Y:S01]  /*0bc0*/  LOP3.LUT R13, R32, R13, RZ, 0xc0, !PT ;  /* 0x0000000d200d7212 */ /* 0x000fe200078ec0ff */
[----:B------:R-:W-:Y:S02]  /*0bd0*/  IMAD.MOV R15, RZ, RZ, -R15 ;  /* 0x000000ffff0f7224 */ /* 0x000fe400078e0a0f */
[----:B------:R-:W-:Y:S02]  /*0be0*/  IMAD.MOV R8, RZ, RZ, -R6 ;  /* 0x000000ffff087224 */ /* 0x000fe400078e0a06 */
[----:B------:R-:W-:Y:S01]  /*0bf0*/  IMAD R13, R12, R6, R13 ;  /* 0x000000060c0d7224 */ /* 0x000fe200078e020d */
[----:B------:R-:W-:Y:S01]  /*0c00*/  LOP3.LUT R6, R22, R7, RZ, 0xc0, !PT ;  /* 0x0000000716067212 */ /* 0x000fe200078ec0ff */
[----:B------:R-:W-:Y:S02]  /*0c10*/  @P3 IMAD R0, R20, R15, R5 ;  /* 0x0000000f14003224 */ /* 0x000fe400078e0205 */
[----:B0-----:R-:W-:-:S02]  /*0c20*/  IMAD R5, R8, R23, R24 ;  /* 0x0000001708057224 */ /* 0x001fc400078e0218 */
[----:B------:R-:W-:Y:S02]  /*0c30*/  IMAD R101, R13, R101, R0 ;  /* 0x000000650d657224 */ /* 0x000fe400078e0200 */
[----:B------:R-:W-:Y:S02]  /*0c40*/  IMAD R6, R5, R26, R6 ;  /* 0x0000001a05067224 */ /* 0x000fe400078e0206 */
[----:B------:R-:W-:-:S03]  /*0c50*/  IMAD.MOV.U32 R0, RZ, RZ, 0x1 ;  /* 0x00000001ff007424 */ /* 0x000fc600078e00ff */
[----:B------:R-:W-:Y:S02]  /*0c60*/  SEL R100, R6, R101, !P3 ;  /* 0x0000006506647207 */ /* 0x000fe40005800000 */
[----:B------:R-:W-:-:S07]  /*0c70*/  SEL R101, R101, R6, !P3 ;  /* 0x0000000665657207 */ /* 0x000fce0005800000 */
.L_x_4:
[----:B------:R-:W-:-:S08]  /*0c80*/  NOP ;  /* 0x0000000000007918 */ /* 0x000fd00000000000 */
[----:B------:R-:W0:Y:S02]  /*0c90*/  USETMAXREG.TRY_ALLOC.CTAPOOL UP0, 0xe8 ;  /* 0x000000e8000079c8 */ /* 0x000e240008000600 */
[----:B0-----:R-:W-:-:S13]  /*0ca0*/  PLOP3.LUT P0, PT, PT, PT, UP0, 0x80, 0x0 ;  /* 0x000000000000781c */ /* 0x001fda0003f0f008 */
[----:B------:R-:W-:Y:S05]  /*0cb0*/  @!P0 BRA `(.L_x_4) ;  /* 0xfffffffc00f08947 */ /* 0x000fea000383ffff */
[----:B------:R-:W-:Y:S01]  /*0cc0*/  ULDC.64 UR4, c[0x0][0x598] ;  /* 0x0001660000047ab9 */ /* 0x000fe20000000a00 */
[----:B------:R-:W-:Y:S01]  /*0cd0*/  ULDC.64 UR36, c[0x0][0x208] ;  /* 0x0000820000247ab9 */ /* 0x000fe20000000a00 */
[----:B------:R-:W-:-:S04]  /*0ce0*/  ISETP.NE.U32.AND P0, PT, RZ, UR4, PT ;  /* 0x00000004ff007c0c */ /* 0x000fc8000bf05070 */
[----:B------:R-:W-:-:S13]  /*0cf0*/  ISETP.NE.AND.EX P0, PT, RZ, UR5, PT, P0 ;  /* 0x00000005ff007c0c */ /* 0x000fda000bf05300 */
[----:B------:R-:W-:Y:S05]  /*0d00*/  @!P0 BRA `(.L_x_7) ;  /* 0x00000000001c8947 */ /* 0x000fea0003800000 */
[----:B------:R-:W0:Y:S02]  /*0d10*/  LDC.64 R6, c[0x0][0x598] ;  /* 0x00016600ff067b82 */ /* 0x000e240000000a00 */
[----:B0-----:R-:W2:Y:S02]  /*0d20*/  LDG.E.64 R6, desc[UR36][R6.64] ;  /* 0x0000002406067981 */ /* 0x001ea4000c1e1b00 */
[----:B--2---:R-:W-:-:S04]  /*0d30*/  ISETP.NE.U32.AND P0, PT, R6, RZ, PT ;  /* 0x000000ff0600720c */ /* 0x004fc80003f05070 */
[----:B------:R-:W-:-:S13]  /*0d40*/  ISETP.NE.AND.EX P0, PT, R7, RZ, PT, P0 ;  /* 0x000000ff0700720c */ /* 0x000fda0003f05300 */
[----:B------:R-:W-:Y:S05]  /*0d50*/  @!P0 BRA `(.L_x_7) ;  /* 0x0000000000088947 */ /* 0x000fea0003800000 */
[----:B------:R0:W5:Y:S01]  /*0d60*/  LD.E R19, desc[UR36][R6.64] ;  /* 0x0000002406137980 */ /* 0x000162000c101900 */
[----:B------:R-:W-:Y:S05]  /*0d70*/  BRA `(.L_x_8) ;  /* 0x0000000000247947 */ /* 0x000fea0003800000 */
.L_x_7:
[----:B------:R-:W-:Y:S02]  /*0d80*/  ULDC.64 UR4, c[0x0][0x588] ;  /* 0x0001620000047ab9 */ /* 0x000fe40000000a00 */
[----:B------:R-:W-:-:S04]  /*0d90*/  ISETP.NE.U32.AND P0, PT, RZ, UR4, PT ;  /* 0x00000004ff007c0c */ /* 0x000fc8000bf05070 */
[----:B------:R-:W-:-:S13]  /*0da0*/  ISETP.NE.AND.EX P0, PT, RZ, UR5, PT, P0 ;  /* 0x00000005ff007c0c */ /* 0x000fda000bf05300 */
[----:B------:R-:W-:Y:S05]  /*0db0*/  @!P0 BRA `(.L_x_9) ;  /* 0x00000000000c8947 */ /* 0x000fea0003800000 */
[----:B------:R-:W0:Y:S02]  /*0dc0*/  LDC.64 R6, c[0x0][0x588] ;  /* 0x00016200ff067b82 */ /* 0x000e240000000a00 */
[----:B0-----:R1:W5:Y:S01]  /*0dd0*/  LDG.E R19, desc[UR36][R6.64] ;  /* 0x0000002406137981 */ /* 0x001362000c1e1900 */
[----:B------:R-:W-:Y:S05]  /*0de0*/  BRA `(.L_x_8) ;  /* 0x0000000000087947 */ /* 0x000fea0003800000 */
.L_x_9:
[----:B------:R-:W-:Y:S02]  /*0df0*/  ULDC UR4, c[0x0][0x580] ;  /* 0x0001600000047ab9 */ /* 0x000fe40000000800 */
[----:B------:R-:W-:-:S07]  /*0e00*/  IMAD.U32 R19, RZ, RZ, UR4 ;  /* 0x00000004ff137e24 */ /* 0x000fce000f8e00ff */
.L_x_8:
[----:B------:R-:W-:Y:S02]  /*0e10*/  ULDC.64 UR4, c[0x0][0x5a0] ;  /* 0x0001680000047ab9 */ /* 0x000fe40000000a00 */
[----:B------:R-:W-:-:S04]  /*0e20*/  ISETP.NE.U32.AND P0, PT, RZ, UR4, PT ;  /* 0x00000004ff007c0c */ /* 0x000fc8000bf05070 */
[----:B------:R-:W-:-:S13]  /*0e30*/  ISETP.NE.AND.EX P0, PT, RZ, UR5, PT, P0 ;  /* 0x00000005ff007c0c */ /* 0x000fda000bf05300 */
[----:B------:R-:W-:Y:S05]  /*0e40*/  @!P0 BRA `(.L_x_10) ;  /* 0x00000000001c8947 */ /* 0x000fea0003800000 */
[----:B01----:R-:W0:Y:S02]  /*0e50*/  LDC.64 R6, c[0x0][0x5a0] ;  /* 0x00016800ff067b82 */ /* 0x003e240000000a00 */
[----:B0-----:R-:W2:Y:S02]  /*0e60*/  LDG.E.64 R6, desc[UR36][R6.64] ;  /* 0x0000002406067981 */ /* 0x001ea4000c1e1b00 */
[----:B--2---:R-:W-:-:S04]  /*0e70*/  ISETP.NE.U32.AND P0, PT, R6, RZ, PT ;  /* 0x000000ff0600720c */ /* 0x004fc80003f05070 */
[----:B------:R-:W-:-:S13]  /*0e80*/  ISETP.NE.AND.EX P0, PT, R7, RZ, PT, P0 ;  /* 0x000000ff0700720c */ /* 0x000fda0003f05300 */
[----:B------:R-:W-:Y:S05]  /*0e90*/  @!P0 BRA `(.L_x_10) ;  /* 0x0000000000088947 */ /* 0x000fea0003800000 */
[----:B------:R0:W5:Y:S01]  /*0ea0*/  LD.E R88, desc[UR36][R6.64] ;  /* 0x0000002406587980 */ /* 0x000162000c101900 */
[----:B------:R-:W-:Y:S05]  /*0eb0*/  BRA `(.L_x_11) ;  /* 0x0000000000247947 */ /* 0x000fea0003800000 */
.L_x_10:
[----:B------:R-:W-:Y:S02]  /*0ec0*/  ULDC.64 UR4, c[0x0][0x590] ;  /* 0x0001640000047ab9 */ /* 0x000fe40000000a00 */
[----:B------:R-:W-:-:S04]  /*0ed0*/  ISETP.NE.U32.AND P0, PT, RZ, UR4, PT ;  /* 0x00000004ff007c0c */ /* 0x000fc8000bf05070 */
[----:B------:R-:W-:-:S13]  /*0ee0*/  ISETP.NE.AND.EX P0, PT, RZ, UR5, PT, P0 ;  /* 0x00000005ff007c0c */ /* 0x000fda000bf05300 */
[----:B------:R-:W-:Y:S05]  /*0ef0*/  @!P0 BRA `(.L_x_12) ;  /* 0x00000000000c8947 */ /* 0x000fea0003800000 */
[----:B------:R-:W2:Y:S02]  /*0f00*/  LDC.64 R88, c[0x0][0x590] ;  /* 0x00016400ff587b82 */ /* 0x000ea40000000a00 */
[----:B--2---:R2:W5:Y:S01]  /*0f10*/  LDG.E R88, desc[UR36][R88.64] ;  /* 0x0000002458587981 */ /* 0x004562000c1e1900 */
[----:B------:R-:W-:Y:S05]  /*0f20*/  BRA `(.L_x_11) ;  /* 0x0000000000087947 */ /* 0x000fea0003800000 */
.L_x_12:
[----:B------:R-:W-:Y:S02]  /*0f30*/  ULDC UR4, c[0x0][0x584] ;  /* 0x0001610000047ab9 */ /* 0x000fe40000000800 */
[----:B------:R-:W-:-:S07]  /*0f40*/  IMAD.U32 R88, RZ, RZ, UR4 ;  /* 0x00000004ff587e24 */ /* 0x000fce000f8e00ff */
.L_x_11:
[----:B------:R-:W-:-:S13]  /*0f50*/  LOP3.LUT P0, RZ, R0, 0xff, RZ, 0xc0, !PT ;  /* 0x000000ff00ff7812 */ /* 0x000fda000780c0ff */
[----:B------:R-:W-:Y:S05]  /*0f60*/  @!P0 EXIT ;  /* 0x000000000000894d */ /* 0x000fea0003800000 */
[----:B------:R-:W3:Y:S01]  /*0f70*/  LDC R90, c[0x0][0x658] ;  /* 0x00019600ff5a7b82 */ /* 0x000ee20000000800 */
[----:B------:R-:W-:Y:S01]  /*0f80*/  ULDC.64 UR6, c[0x0][0x288] ;  /* 0x0000a20000067ab9 */ /* 0x000fe20000000a00 */
[----:B------:R-:W-:Y:S01]  /*0f90*/  LOP3.LUT R14, R14, 0x1, RZ, 0xc0, !PT ;  /* 0x000000010e0e7812 */ /* 0x000fe200078ec0ff */
[----:B------:R-:W-:Y:S01]  /*0fa0*/  UIADD3 UR4, UR7, 0x7f, URZ ;  /* 0x0000007f07047890 */ /* 0x000fe2000fffe03f */
[----:B------:R-:W-:Y:S01]  /*0fb0*/  SHF.R.U32.HI R0, RZ, 0x2, R3 ;  /* 0x00000002ff007819 */ /* 0x000fe20000011603 */
[----:B01----:R-:W-:Y:S01]  /*0fc0*/  IMAD.MOV.U32 R7, RZ, RZ, -0x1 ;  /* 0xffffffffff077424 */ /* 0x003fe200078e00ff */
[----:B------:R-:W-:Y:S01]  /*0fd0*/  SHF.R.U32.HI R4, RZ, 0x1, R4 ;  /* 0x00000001ff047819 */ /* 0x000fe20000011604 */
[----:B------:R-:W-:Y:S01]  /*0fe0*/  USHF.R.S32.HI UR5, URZ, 0x1f, UR4 ;  /* 0x0000001f3f057899 */ /* 0x000fe20008011404 */
[----:B------:R-:W0:Y:S01]  /*0ff0*/  LDC.64 R92, c[0x0][0x5c8] ;  /* 0x00017200ff5c7b82 */ /* 0x000e220000000a00 */
[----:B------:R-:W-:Y:S01]  /*1000*/  IMAD.SHL.U32 R5, R14, 0x40, RZ ;  /* 0x000000400e057824 */ /* 0x000fe200078e00ff */
[----:B------:R-:W-:Y:S01]  /*1010*/  LOP3.LUT R0, R0, 0x7, RZ, 0xc0, !PT ;  /* 0x0000000700007812 */ /* 0x000fe200078ec0ff */
[----:B------:R-:W-:Y:S01]  /*1020*/  ULEA.HI UR5, UR5, UR4, URZ, 0x7 ;  /* 0x0000000405057291 */ /* 0x000fe2000f8f383f */
[----:B------:R-:W-:Y:S01]  /*1030*/  LOP3.LUT R23, R4, 0x30, RZ, 0xc0, !PT ;  /* 0x0000003004177812 */ /* 0x000fe200078ec0ff */
[----:B------:R-:W-:Y:S01]  /*1040*/  IMAD.MOV.U32 R9, RZ, RZ, 0x1 ;  /* 0x00000001ff097424 */ /* 0x000fe200078e00ff */
[--C-:B------:R-:W-:Y:S01]  /*1050*/  LOP3.LUT R22, R5, 0x40, R0.reuse, 0xe2, !PT ;  /* 0x0000004005167812 */ /* 0x100fe200078ee200 */
[----:B------:R-:W-:Y:S01]  /*1060*/  USHF.R.S32.HI UR43, URZ, 0x7, UR5 ;  /* 0x000000073f2b7899 */ /* 0x000fe20008011405 */
[----:B------:R-:W1:Y:S01]  /*1070*/  LDC R95, c[0x0][0x600] ;  /* 0x00018000ff5f7b82 */ /* 0x000e620000000800 */
[-C--:B------:R-:W-:Y:S01]  /*1080*/  IADD3 R5, RZ, -R23.reuse, -R0 ;  /* 0x80000017ff057210 */ /* 0x080fe20007ffe800 */
[----:B------:R-:W-:Y:S01]  /*1090*/  IMAD.U32 R6, RZ, RZ, UR6 ;  /* 0x00000006ff067e24 */ /* 0x000fe2000f8e00ff */
[C---:B--2---:R-:W-:Y:S01]  /*10a0*/  LOP3.LUT R89, R3.reuse, 0x3, RZ, 0xc0, !PT ;  /* 0x0000000303597812 */ /* 0x044fe200078ec0ff */
[----:B------:R-:W-:Y:S01]  /*10b0*/  UISETP.LT.AND UP0, UPT, UR43, 0x1, UPT ;  /* 0x000000012b00788c */ /* 0x000fe2000bf01270 */
[----:B------:R-:W-:Y:S01]  /*10c0*/  LOP3.LUT R94, R3, 0x80, RZ, 0xc0, !PT ;  /* 0x00000080035e7812 */ /* 0x000fe200078ec0ff */
[----:B------:R-:W-:Y:S01]  /*10d0*/  IMAD R5, R14, -0x40, R5 ;  /* 0xffffffc00e057824 */ /* 0x000fe200078e0205 */
[----:B------:R-:W-:Y:S01]  /*10e0*/  ULDC UR4, c[0x0][0x284] ;  /* 0x0000a10000047ab9 */ /* 0x000fe20000000800 */
[-C--:B---3--:R-:W-:Y:S01]  /*10f0*/  SHF.L.U32 R7, R7, R90.reuse, RZ ;  /* 0x0000005a07077219 */ /* 0x088fe200000006ff */
[----:B------:R-:W-:Y:S01]  /*1100*/  USEL UR44, UR43, 0x1, UP0 ;  /* 0x000000012b2c7887 */ /* 0x000fe20008000000 */
[----:B------:R-:W-:Y:S01]  /*1110*/  LOP3.LUT R22, R22, R23, RZ, 0xfc, !PT ;  /* 0x0000001716167212 */ /* 0x000fe200078efcff */
[----:B------:R-:W-:Y:S01]  /*1120*/  IMAD R89, R89, -0x2, R6 ;  /* 0xfffffffe59597824 */ /* 0x000fe200078e0206 */
[----:B------:R-:W-:Y:S01]  /*1130*/  SHF.L.U32 R90, R9, R90, RZ ;  /* 0x0000005a095a7219 */ /* 0x000fe200000006ff */
[----:B------:R-:W-:Y:S01]  /*1140*/  VIADD R97, R5, UR4 ;  /* 0x0000000405617c36 */ /* 0x000fe20008000000 */
[----:B------:R-:W-:Y:S01]  /*1150*/  LOP3.LUT R98, R18, 0x1, RZ, 0xfc, !PT ;  /* 0x0000000112627812 */ /* 0x000fe200078efcff */
[----:B------:R-:W-:Y:S01]  /*1160*/  IMAD.MOV.U32 R23, RZ, RZ, RZ ;  /* 0x000000ffff177224 */ /* 0x000fe200078e00ff */
[C---:B0-----:R-:W-:Y:S01]  /*1170*/  SHF.L.U64.HI R91, R92.reuse, 0x3, R93 ;  /* 0x000000035c5b7819 */ /* 0x041fe2000001025d */
[----:B------:R-:W-:Y:S01]  /*1180*/  IMAD.SHL.U32 R92, R92, 0x8, RZ ;  /* 0x000000085c5c7824 */ /* 0x000fe200078e00ff */
[----:B------:R-:W-:Y:S01]  /*1190*/  SHF.R.U32.HI R94, RZ, 0x7, R94 ;  /* 0x00000007ff5e7819 */ /* 0x000fe2000001165e */
[----:B------:R-:W-:Y:S01]  /*11a0*/  IMAD.SHL.U32 R93, R3, 0x2, RZ ;  /* 0x00000002035d7824 */ /* 0x000fe200078e00ff */
[----:B------:R-:W-:Y:S01]  /*11b0*/  LOP3.LUT R96, RZ, R7, RZ, 0x33, !PT ;  /* 0x00000007ff607212 */ /* 0x000fe200078e33ff */
[----:B------:R-:W-:Y:S01]  /*11c0*/  UIADD3 UR44, UR43, -UR44, URZ ;  /* 0x8000002c2b2c7290 */ /* 0x000fe2000fffe03f */
[----:B------:R-:W-:Y:S01]  /*11d0*/  UMOV UR40, URZ ;  /* 0x0000003f00287c82 */ /* 0x000fe20008000000 */
[----:B-1----:R-:W-:Y:S01]  /*11e0*/  VIADD R95, R95, 0xffffffff ;  /* 0xffffffff5f5f7836 */ /* 0x002fe20000000000 */
[----:B------:R-:W-:-:S09]  /*11f0*/  UMOV UR42, URZ ;  /* 0x0000003f002a7c82 */ /* 0x000fd20008000000 */
.L_x_158:
[----:B0-----:R-:W0:Y:S01]  /*1200*/  SHFL.IDX PT, R0, R94, RZ, 0x1f ;  /* 0x00001fff5e007589 */ /* 0x001e2200000e0000 */
[----:B-1----:R-:W1:Y:S01]  /*1210*/  S2UR UR7, SR_CgaCtaId ;  /* 0x00000000000779c3 */ /* 0x002e620000008800 */
[----:B------:R-:W-:Y:S01]  /*1220*/  UMOV UR6, 0x400 ;  /* 0x0000040000067882 */ /* 0x000fe20000000000 */
[----:B0-----:R-:W-:Y:S01]  /*1230*/  R2UR UR4, R0 ;  /* 0x00000000000472ca */ /* 0x001fe200000e0000 */
[----:B-1----:R-:W-:-:S12]  /*1240*/  ULEA UR46, UR7, UR6, 0x18 ;  /* 0x00000006072e7291 */ /* 0x002fd8000f8ec03f */
[----:B------:R-:W-:-:S04]  /*1250*/  ULEA.HI UR5, UR4, UR4, URZ, 0x1 ;  /* 0x0000000404057291 */ /* 0x000fc8000f8f083f */
[----:B------:R-:W-:-:S04]  /*1260*/  ULOP3.LUT UR5, UR5, 0x7fffe, URZ, 0xc0, !UPT ;  /* 0x0007fffe05057892 */ /* 0x000fc8000f8ec03f */
[----:B------:R-:W-:-:S03]  /*1270*/  UIADD3 UR5, UR4, -UR5, URZ ;  /* 0x8000000504057290 */ /* 0x000fc6000fffe03f */
[----:B------:R-:W-:Y:S01]  /*1280*/  ULDC UR4, c[0x0][0x28c] ;  /* 0x0000a30000047ab9 */ /* 0x000fe20000000800 */
[----:B------:R-:W-:Y:S01]  /*1290*/  ULEA UR5, UR5, UR46, 0xd ;  /* 0x0000002e05057291 */ /* 0x000fe2000f8e683f */
[----:B------:R-:W-:-:S03]  /*12a0*/  ISETP.LT.AND P0, PT, RZ, UR4, PT ;  /* 0x00000004ff007c0c */ /* 0x000fc6000bf01270 */
[----:B------:R-:W-:-:S04]  /*12b0*/  UIADD3 UR5, UR5, 0x180, URZ ;  /* 0x0000018005057890 */ /* 0x000fc8000fffe03f */
[----:B------:R-:W-:-:S04]  /*12c0*/  USHF.R.U32.HI UR5, URZ, 0x4, UR5 ;  /* 0x000000043f057899 */ /* 0x000fc80008011605 */
[----:B------:R-:W-:-:S04]  /*12d0*/  ULOP3.LUT UR5, UR5, 0x3fff, URZ, 0xc0, !UPT ;  /* 0x00003fff05057892 */ /* 0x000fc8000f8ec03f */
[----:B------:R-:W-:Y:S01]  /*12e0*/  ULOP3.LUT UR45, UR5, 0x10000, URZ, 0xfc, !UPT ;  /* 0x00010000052d7892 */ /* 0x000fe2000f8efc3f */
[----:B--2345:R-:W-:Y:S11]  /*12f0*/  @P0 BRA `(.L_x_13) ;  /* 0x0000000000400947 */ /* 0x03cff60003800000 */
[----:B------:R-:W-:Y:S01]  /*1300*/  MOV R0, 0x0 ;  /* 0x0000000000007802 */ /* 0x000fe20000000f00 */
[----:B------:R-:W-:Y:S01]  /*1310*/  ULDC.64 UR4, c[0x4][0x68] ;  /* 0x01001a0000047ab9 */ /* 0x000fe20000000a00 */
[----:B------:R-:W-:Y:S01]  /*1320*/  ULDC.64 UR6, c[0x4][0x8] ;  /* 0x0100020000067ab9 */ /* 0x000fe20000000a00 */
[----:B------:R-:W-:Y:S01]  /*1330*/  IMAD.U32 R4, RZ, RZ, UR4 ;  /* 0x00000004ff047e24 */ /* 0x000fe2000f8e00ff */
[----:B------:R0:W1:Y:S01]  /*1340*/  LDC.64 R14, c[0x4][R0] ;  /* 0x01000000000e7b82 */ /* 0x0000620000000a00 */
[----:B------:R-:W-:Y:S01]  /*1350*/  IMAD.U32 R5, RZ, RZ, UR5 ;  /* 0x00000005ff057e24 */ /* 0x000fe2000f8e00ff */
[----:B------:R-:W-:Y:S01]  /*1360*/  ULDC.64 UR4, c[0x4][0x70] ;  /* 0x01001c0000047ab9 */ /* 0x000fe20000000a00 */
[----:B------:R-:W-:Y:S02]  /*1370*/  IMAD.U32 R10, RZ, RZ, UR6 ;  /* 0x00000006ff0a7e24 */ /* 0x000fe4000f8e00ff */
[----:B------:R-:W-:Y:S02]  /*1380*/  IMAD.U32 R6, RZ, RZ, UR4 ;  /* 0x00000004ff067e24 */ /* 0x000fe4000f8e00ff */
[----:B------:R-:W-:-:S02]  /*1390*/  IMAD.U32 R7, RZ, RZ, UR5 ;  /* 0x00000005ff077e24 */ /* 0x000fc4000f8e00ff */
[----:B------:R-:W-:Y:S02]  /*13a0*/  IMAD.U32 R11, RZ, RZ, UR7 ;  /* 0x00000007ff0b7e24 */ /* 0x000fe4000f8e00ff */
[----:B------:R-:W-:Y:S02]  /*13b0*/  IMAD.MOV.U32 R8, RZ, RZ, 0x1e1 ;  /* 0x000001e1ff087424 */ /* 0x000fe400078e00ff */
[----:B------:R-:W-:Y:S02]  /*13c0*/  IMAD.MOV.U32 R12, RZ, RZ, 0x1 ;  /* 0x00000001ff0c7424 */ /* 0x000fe400078e00ff */
[----:B0-----:R-:W-:-:S07]  /*13d0*/  IMAD.MOV.U32 R13, RZ, RZ, RZ ;  /* 0x000000ffff0d7224 */ /* 0x001fce00078e00ff */
[----:B------:R-:W-:-:S07]  /*13e0*/  LEPC R20, `(.L_x_13) ;  /* 0x000000001014794e */ /* 0x000fce0000000000 */
[----:B-1---5:R-:W-:Y:S05]  /*13f0*/  CALL.ABS.NOINC R14 ;  /* 0x000000000e007343 */ /* 0x022fea0003c00000 */
.L_x_13:
[----:B------:R-:W-:-:S13]  /*1400*/  ISETP.NE.AND P0, PT, R98, 0x3, PT ;  /* 0x000000036200780c */ /* 0x000fda0003f05270 */
[----:B------:R-:W-:Y:S05]  /*1410*/  @!P0 BRA `(.L_x_14) ;  /* 0x0000000000048947 */ /* 0x000fea0003800000 */
[----:B------:R-:W-:Y:S01]  /*1420*/  BPT.TRAP 0x1 ;  /* 0x000000040000795c */ /* 0x000fe20000300000 */
.L_x_14:
[----:B------:R-:W-:Y:S02]  /*1430*/  IMAD.U32 R3, RZ, RZ, UR42 ;  /* 0x0000002aff037e24 */ /* 0x000fe4000f8e00ff */
[----:B------:R-:W-:-:S03]  /*1440*/  IMAD.U32 R0, RZ, RZ, UR40 ;  /* 0x00000028ff007e24 */ /* 0x000fc6000f8e00ff */
[----:B------:R-:W-:Y:S02]  /*1450*/  LEA R3, R3, UR46, 0x3 ;  /* 0x0000002e03037c11 */ /* 0x000fe4000f8e18ff */
[----:B------:R-:W-:-:S04]  /*1460*/  SHF.L.U32 R0, R0, 0x1f, RZ ;  /* 0x0000001f00007819 */ /* 0x000fc800000006ff */
[----:B------:R0:W1:Y:S01]  /*1470*/  SYNCS.PHASECHK.TRANS64.TRYWAIT P1, [R3+URZ], R0 ;  /* 0x00000000030075a7 */ /* 0x000062000802017f */
[----:B------:R-:W-:Y:S05]  /*1480*/  @!P0 BRA `(.L_x_15) ;  /* 0x0000000000048947 */ /* 0x000fea0003800000 */
[----:B------:R-:W-:Y:S01]  /*1490*/  BPT.TRAP 0x1 ;  /* 0x000000040000795c */ /* 0x000fe20000300000 */
.L_x_15:
[----:B------:R-:W-:-:S05]  /*14a0*/  IMAD.U32 R4, RZ, RZ, UR44 ;  /* 0x0000002cff047e24 */ /* 0x000fca000f8e00ff */
[----:B------:R-:W-:Y:S01]  /*14b0*/  ISETP.GE.AND P2, PT, R4, 0x1, PT ;  /* 0x000000010400780c */ /* 0x000fe20003f46270 */
[----:B-1----:R-:W-:-:S12]  /*14c0*/  @P1 BRA `(.L_x_16) ;  /* 0x0000000000081947 */ /* 0x002fd80003800000 */
[----:B------:R-:W1:Y:S02]  /*14d0*/  SYNCS.PHASECHK.TRANS64.TRYWAIT P1, [R3+URZ], R0 ;  /* 0x00000000030075a7 */ /* 0x000e64000802017f */
[----:B-1----:R-:W-:Y:S05]  /*14e0*/  @!P1 BRA `(.L_x_17) ;  /* 0x0000006800d89947 */ /* 0x002fea0003800000 */
.L_x_16:
[----:B------:R-:W-:Y:S05]  /*14f0*/  WARPSYNC.ALL ;  /* 0x0000000000007948 */ /* 0x000fea0003800000 */
[----:B------:R-:W-:Y:S01]  /*1500*/  UIADD3 UR4, UR46, 0x30180, URZ ;  /* 0x000301802e047890 */ /* 0x000fe2000fffe03f */
[----:B------:R-:W-:Y:S01]  /*1510*/  WARPGROUP.ARRIVE ;  /* 0x00000000000079c5 */ /* 0x000fe20000000000 */
[----:B------:R-:W-:Y:S02]  /*1520*/  ULEA UR5, UR42, UR45, 0xb ;  /* 0x0000002d2a057291 */ /* 0x000fe4000f8e583f */
[----:B------:R-:W-:Y:S01]  /*1530*/  USHF.R.U32.HI UR4, URZ, 0x4, UR4 ;  /* 0x000000043f047899 */ /* 0x000fe20008011604 */
[----:B------:R-:W-:Y:S01]  /*1540*/  UMOV UR9, 0x40000040 ;  /* 0x4000004000097882 */ /* 0x000fe20000000000 */
[----:B------:R-:W-:-:S02]  /*1550*/  UMOV UR11, 0x40000040 ;  /* 0x40000040000b7882 */ /* 0x000fc40000000000 */
[----:B------:R-:W-:Y:S01]  /*1560*/  ULOP3.LUT UR4, UR4, 0x3fff, URZ, 0xc0, !UPT ;  /* 0x00003fff04047892 */ /* 0x000fe2000f8ec03f */
[----:B------:R-:W-:-:S03]  /*1570*/  UMOV UR8, UR5 ;  /* 0x0000000500087c82 */ /* 0x000fc60008000000 */
[----:B------:R-:W-:-:S04]  /*1580*/  ULOP3.LUT UR4, UR4, 0x10000, URZ, 0xfc, !UPT ;  /* 0x0001000004047892 */ /* 0x000fc8000f8efc3f */
[----:B------:R-:W-:-:S07]  /*1590*/  ULEA UR6, UR42, UR4, 0xb ;  /* 0x000000042a067291 */ /* 0x000fce000f8e583f */
[----:B------:R-:W-:Y:S02]  /*15a0*/  UMOV UR10, UR6 ;  /* 0x00000006000a7c82 */ /* 0x000fe40008000000 */
[----:B------:R-:W-:Y:S01]  /*15b0*/  HGMMA.64x128x16.F32 R24, gdesc[UR8], RZ, !UPT, gsb0 ;  /* 0x01e00000081879f0 */ /* 0x000fe2000c0008ff */
[----:B------:R-:W-:Y:S02]  /*15c0*/  UIADD3 UR8, UR5, 0x2, URZ ;  /* 0x0000000205087890 */ /* 0x000fe4000fffe03f */
[----:B------:R-:W-:Y:S01]  /*15d0*/  UIADD3 UR10, UR6, 0x2, URZ ;  /* 0x00000002060a7890 */ /* 0x000fe2000fffe03f */
[----:B------:R-:W-:Y:S01]  /*15e0*/  UMOV UR9, 0x40000040 ;  /* 0x4000004000097882 */ /* 0x000fe20000000000 */
[----:B------:R-:W-:Y:S01]  /*15f0*/  UMOV UR11, 0x40000040 ;  /* 0x40000040000b7882 */ /* 0x000fe20000000000 */
[----:B------:R-:W-:Y:S02]  /*1600*/  WARPGROUP.DEPBAR.LE gsb0, 0x0 ;  /* 0x00008000000079c5 */ /* 0x000fe40000010000 */
[----:B------:R-:W-:-:S06]  /*1610*/  WARPGROUP.ARRIVE ;  /* 0x00000000000079c5 */ /* 0x000fcc0000000000 */
[----:B------:R-:W-:Y:S01]  /*1620*/  HGMMA.64x128x16.F32 R24, gdesc[UR8], R24, gsb0 ;  /* 0x01e00000081879f0 */ /* 0x000fe20008000818 */
        /* <DEDUP_REMOVED lines=41> */
[----:B------:R-:W-:Y:S03]  /*18c0*/  HGMMA.64x128x16.F32 R24, gdesc[UR8], R24, gsb0 ;  /* 0x01e00000081879f0 */ /* 0x000fe60008000818 */
[----:B------:R-:W-:Y:S02]  /*18d0*/  WARPGROUP.DEPBAR.LE gsb0, 0x0 ;  /* 0x00008000000079c5 */ /* 0x000fe40000010000 */
[----:B------:R-:W-:Y:S05]  /*18e0*/  @!P2 BRA `(.L_x_18) ;  /* 0x00000004008ca947 */ /* 0x000fea0003800000 */
[----:B------:R-:W-:Y:S01]  /*18f0*/  UIADD3 UR5, UR42, 0x1, URZ ;  /* 0x000000012a057890 */ /* 0x000fe2000fffe03f */
[----:B01----:R-:W-:-:S03]  /*1900*/  IMAD.U32 R0, RZ, RZ, UR44 ;  /* 0x0000002cff007e24 */ /* 0x003fc6000f8e00ff */
[----:B------:R-:W-:-:S04]  /*1910*/  UISETP.NE.AND UP0, UPT, UR5, 0x6, UPT ;  /* 0x000000060500788c */ /* 0x000fc8000bf05270 */
[----:B------:R-:W-:Y:S02]  /*1920*/  USEL UR6, URZ, 0x1, UP0 ;  /* 0x000000013f067887 */ /* 0x000fe40008000000 */
[----:B------:R-:W-:Y:S02]  /*1930*/  USEL UR5, UR5, URZ, UP0 ;  /* 0x0000003f05057287 */ /* 0x000fe40008000000 */
[----:B------:R-:W-:-:S06]  /*1940*/  ULOP3.LUT UR6, UR40, UR6, URZ, 0x3c, !UPT ;  /* 0x0000000628067292 */ /* 0x000fcc000f8e3c3f */
[----:B------:R-:W-:Y:S01]  /*1950*/  IMAD.U32 R5, RZ, RZ, UR6 ;  /* 0x00000006ff057e24 */ /* 0x000fe2000f8e00ff */
[----:B------:R-:W-:-:S06]  /*1960*/  UMOV UR6, UR42 ;  /* 0x0000002a00067c82 */ /* 0x000fcc0008000000 */
.L_x_25:
[----:B01----:R-:W-:Y:S05]  /*1970*/  @!P0 BRA `(.L_x_19) ;  /* 0x0000000000048947 */ /* 0x003fea0003800000 */
[----:B------:R-:W-:Y:S01]  /*1980*/  BPT.TRAP 0x1 ;  /* 0x000000040000795c */ /* 0x000fe20000300000 */
.L_x_19:
[----:B------:R-:W0:Y:S01]  /*1990*/  S2UR UR8, SR_CgaCtaId ;  /* 0x00000000000879c3 */ /* 0x000e220000008800 */
[----:B------:R-:W-:Y:S01]  /*19a0*/  UMOV UR7, 0x400 ;  /* 0x0000040000077882 */ /* 0x000fe20000000000 */
[----:B------:R-:W-:Y:S01]  /*19b0*/  SHF.L.U32 R3, R5, 0x1f, RZ ;  /* 0x0000001f05037819 */ /* 0x000fe200000006ff */
[----:B0-----:R-:W-:-:S04]  /*19c0*/  ULEA UR7, UR8, UR7, 0x18 ;  /* 0x0000000708077291 */ /* 0x001fc8000f8ec03f */
[----:B------:R-:W-:-:S09]  /*19d0*/  ULEA UR8, UR5, UR7, 0x3 ;  /* 0x0000000705087291 */ /* 0x000fd2000f8e183f */
[----:B------:R0:W1:Y:S01]  /*19e0*/  SYNCS.PHASECHK.TRANS64.TRYWAIT P1, [UR8], R3 ;  /* 0x00000003ff0075a7 */ /* 0x0000620008020148 */
[----:B------:R-:W-:Y:S05]  /*19f0*/  @!P0 BRA `(.L_x_20) ;  /* 0x0000000000048947 */ /* 0x000fea0003800000 */
[----:B------:R-:W-:Y:S01]  /*1a00*/  BPT.TRAP 0x1 ;  /* 0x000000040000795c */ /* 0x000fe20000300000 */
.L_x_20:
[----:B-1----:R-:W-:Y:S05]  /*1a10*/  @P1 BRA `(.L_x_21) ;  /* 0x0000000000081947 */ /* 0x002fea0003800000 */
[----:B------:R-:W1:Y:S02]  /*1a20*/  SYNCS.PHASECHK.TRANS64.TRYWAIT P1, [UR8], R3 ;  /* 0x00000003ff0075a7 */ /* 0x000e640008020148 */
[----:B-1----:R-:W-:Y:S05]  /*1a30*/  @!P1 BRA `(.L_x_22) ;  /* 0x0000006400989947 */ /* 0x002fea0003800000 */
.L_x_21:
[----:B------:R-:W-:Y:S01]  /*1a40*/  ULEA UR12, UR5, UR45, 0xb ;  /* 0x0000002d050c7291 */ /* 0x000fe2000f8e583f */
[----:B------:R-:W-:Y:S01]  /*1a50*/  WARPGROUP.ARRIVE ;  /* 0x00000000000079c5 */ /* 0x000fe20000000000 */
[----:B------:R-:W-:Y:S01]  /*1a60*/  ULEA UR13, UR5, UR4, 0xb ;  /* 0x00000004050d7291 */ /* 0x000fe2000f8e583f */
[----:B------:R-:W-:Y:S01]  /*1a70*/  UMOV UR9, 0x40000040 ;  /* 0x4000004000097882 */ /* 0x000fe20000000000 */
[----:B------:R-:W-:-:S03]  /*1a80*/  UMOV UR11, 0x40000040 ;  /* 0x40000040000b7882 */ /* 0x000fc60000000000 */
[----:B------:R-:W-:Y:S02]  /*1a90*/  UMOV UR8, UR12 ;  /* 0x0000000c00087c82 */ /* 0x000fe40008000000 */
[----:B------:R-:W-:Y:S02]  /*1aa0*/  UMOV UR10, UR13 ;  /* 0x0000000d000a7c82 */ /* 0x000fe40008000000 */
[----:B------:R-:W-:Y:S01]  /*1ab0*/  HGMMA.64x128x16.F32 R24, gdesc[UR8], R24, gsb0 ;  /* 0x01e00000081879f0 */ /* 0x000fe20008000818 */
[----:B------:R-:W-:Y:S02]  /*1ac0*/  UIADD3 UR8, UR12, 0x2, URZ ;  /* 0x000000020c087890 */ /* 0x000fe4000fffe03f */
[----:B------:R-:W-:Y:S01]  /*1ad0*/  UIADD3 UR10, UR13, 0x2, URZ ;  /* 0x000000020d0a7890 */ /* 0x000fe2000fffe03f */
[----:B------:R-:W-:Y:S01]  /*1ae0*/  UMOV UR9, 0x40000040 ;  /* 0x4000004000097882 */ /* 0x000fe20000000000 */
[----:B------:R-:W-:Y:S01]  /*1af0*/  UMOV UR11, 0x40000040 ;  /* 0x40000040000b7882 */ /* 0x000fe20000000000 */
[----:B------:R-:W-:-:S02]  /*1b00*/  WARPGROUP.DEPBAR.LE gsb0, 0x0 ;  /* 0x00008000000079c5 */ /* 0x000fc40000010000 */
        /* <DEDUP_REMOVED lines=46> */
[----:B------:R-:W-:Y:S01]  /*1df0*/  BPT.TRAP 0x1 ;  /* 0x000000040000795c */ /* 0x000fe20000300000 */
.L_x_23:
[----:B------:R-:W-:Y:S01]  /*1e00*/  ULEA UR7, UR6, UR7, 0x3 ;  /* 0x0000000706077291 */ /* 0x000fe2000f8e183f */
[----:B------:R-:W-:-:S03]  /*1e10*/  ISETP.GT.U32.AND P1, PT, R18, 0x1, PT ;  /* 0x000000011200780c */ /* 0x000fc60003f24070 */
[----:B------:R-:W-:-:S04]  /*1e20*/  UIADD3 UR7, UR7, 0x30, URZ ;  /* 0x0000003007077890 */ /* 0x000fc8000fffe03f */
[----:B------:R-:W-:-:S09]  /*1e30*/  UPRMT UR7, URZ, 0x654, UR7 ;  /* 0x000006543f077896 */ /* 0x000fd20008000007 */
[----:B------:R-:W-:Y:S01]  /*1e40*/  SYNCS.ARRIVE.TRANS64.RED.A1T0 RZ, [UR7], RZ ;  /* 0x000000ffffff79a7 */ /* 0x000fe20008100407 */
[----:B------:R-:W-:Y:S05]  /*1e50*/  @P1 BRA `(.L_x_24) ;  /* 0x0000000000041947 */ /* 0x000fea0003800000 */
[----:B------:R-:W-:Y:S01]  /*1e60*/  BPT.TRAP 0x1 ;  /* 0x000000040000795c */ /* 0x000fe20000300000 */
.L_x_24:
[----:B------:R-:W-:Y:S01]  /*1e70*/  UIADD3 UR5, UR5, 0x1, URZ ;  /* 0x0000000105057890 */ /* 0x000fe2000fffe03f */
[C---:B------:R-:W-:Y:S01]  /*1e80*/  ISETP.GT.AND P1, PT, R0.reuse, 0x1, PT ;  /* 0x000000010000780c */ /* 0x040fe20003f24270 */
[----:B------:R-:W-:Y:S01]  /*1e90*/  UIADD3 UR6, UR6, 0x1, URZ ;  /* 0x0000000106067890 */ /* 0x000fe2000fffe03f */
[----:B------:R-:W-:Y:S01]  /*1ea0*/  VIADD R0, R0, 0xffffffff ;  /* 0xffffffff00007836 */ /* 0x000fe20000000000 */
[----:B------:R-:W-:Y:S02]  /*1eb0*/  UISETP.NE.AND UP0, UPT, UR5, 0x6, UPT ;  /* 0x000000060500788c */ /* 0x000fe4000bf05270 */
[----:B------:R-:W-:Y:S02]  /*1ec0*/  UISETP.NE.AND UP1, UPT, UR6, 0x6, UPT ;  /* 0x000000060600788c */ /* 0x000fe4000bf25270 */
[----:B------:R-:W-:Y:S02]  /*1ed0*/  USEL UR7, URZ, 0x1, UP0 ;  /* 0x000000013f077887 */ /* 0x000fe40008000000 */
[----:B------:R-:W-:-:S02]  /*1ee0*/  USEL UR5, UR5, URZ, UP0 ;  /* 0x0000003f05057287 */ /* 0x000fc40008000000 */
[----:B------:R-:W-:Y:S02]  /*1ef0*/  USEL UR6, UR6, URZ, UP1 ;  /* 0x0000003f06067287 */ /* 0x000fe40008800000 */
[----:B------:R-:W-:Y:S01]  /*1f00*/  LOP3.LUT R5, R5, UR7, RZ, 0x3c, !PT ;  /* 0x0000000705057c12 */ /* 0x000fe2000f8e3cff */
[----:B------:R-:W-:Y:S09]  /*1f10*/  @P1 BRA `(.L_x_25) ;  /* 0xfffffff800941947 */ /* 0x000ff2000383ffff */
.L_x_18:
[----:B01----:R-:W0:Y:S02]  /*1f20*/  LDC R0, c[0x0][0x28c] ;  /* 0x0000a300ff007b82 */ /* 0x003e240000000800 */
[----:B0-----:R-:W-:-:S13]  /*1f30*/  ISETP.GE.AND P1, PT, R0, 0x1, PT ;  /* 0x000000010000780c */ /* 0x001fda0003f26270 */
[----:B------:R-:W-:Y:S05]  /*1f40*/  @!P1 BRA `(.L_x_26) ;  /* 0x0000000000409947 */ /* 0x000fea0003800000 */
[----:B------:R-:W-:Y:S05]  /*1f50*/  @!P0 BRA `(.L_x_27) ;  /* 0x0000000000048947 */ /* 0x000fea0003800000 */
[----:B------:R-:W-:Y:S01]  /*1f60*/  BPT.TRAP 0x1 ;  /* 0x000000040000795c */ /* 0x000fe20000300000 */
.L_x_27:
[----:B------:R-:W0:Y:S01]  /*1f70*/  S2UR UR7, SR_CgaCtaId ;  /* 0x00000000000779c3 */ /* 0x000e220000008800 */
[----:B------:R-:W-:Y:S01]  /*1f80*/  UIADD3 UR6, UR44, UR42, URZ ;  /* 0x0000002a2c067290 */ /* 0x000fe2000fffe03f */
[----:B------:R-:W-:-:S03]  /*1f90*/  ISETP.GT.U32.AND P0, PT, R18, 0x1, PT ;  /* 0x000000011200780c */ /* 0x000fc60003f04070 */
[----:B------:R-:W-:-:S04]  /*1fa0*/  UIMAD.WIDE.U32 UR4, UR6, -0x55555555, URZ ;  /* 0xaaaaaaab060478a5 */ /* 0x000fc8000f8e003f */
[----:B------:R-:W-:-:S03]  /*1fb0*/  USHF.R.U32.HI UR4, URZ, 0x2, UR5 ;  /* 0x000000023f047899 */ /* 0x000fc60008011605 */
[----:B------:R-:W-:Y:S01]  /*1fc0*/  UMOV UR5, 0x400 ;  /* 0x0000040000057882 */ /* 0x000fe20000000000 */
[----:B------:R-:W-:Y:S02]  /*1fd0*/  UIMAD UR6, UR4, -0x6, UR6 ;  /* 0xfffffffa040678a4 */ /* 0x000fe4000f8e0206 */
[----:B0-----:R-:W-:-:S04]  /*1fe0*/  ULEA UR5, UR7, UR5, 0x18 ;  /* 0x0000000507057291 */ /* 0x001fc8000f8ec03f */
[----:B------:R-:W-:-:S04]  /*1ff0*/  ULEA UR6, UR6, UR5, 0x3 ;  /* 0x0000000506067291 */ /* 0x000fc8000f8e183f */
[----:B------:R-:W-:-:S04]  /*2000*/  UIADD3 UR6, UR6, 0x30, URZ ;  /* 0x0000003006067890 */ /* 0x000fc8000fffe03f */
[----:B------:R-:W-:-:S09]  /*2010*/  UPRMT UR6, URZ, 0x654, UR6 ;  /* 0x000006543f067896 */ /* 0x000fd20008000006 */
[----:B------:R-:W-:Y:S01]  /*2020*/  SYNCS.ARRIVE.TRANS64.RED.A1T0 RZ, [UR6], RZ ;  /* 0x000000ffffff79a7 */ /* 0x000fe20008100406 */
[----:B------:R-:W-:Y:S05]  /*2030*/  @P0 BRA `(.L_x_26) ;  /* 0x0000000000040947 */ /* 0x000fea0003800000 */
[----:B------:R-:W-:Y:S01]  /*2040*/  BPT.TRAP 0x1 ;  /* 0x000000040000795c */ /* 0x000fe20000300000 */
.L_x_26:
[----:B------:R-:W-:Y:S01]  /*2050*/  IMAD.SHL.U32 R6, R100, 0x80, RZ ;  /* 0x0000008064067824 */ /* 0x000fe200078e00ff */
[----:B------:R-:W-:Y:S01]  /*2060*/  UIADD3 UR42, UR43, UR42, URZ ;  /* 0x0000002a2b2a7290 */ /* 0x000fe2000fffe03f */
[----:B------:R-:W-:Y:S01]  /*2070*/  SHF.R.S32.HI R11, RZ, 0x1f, R99 ;  /* 0x0000001fff0b7819 */ /* 0x000fe20000011463 */
[----:B------:R-:W-:Y:S01]  /*2080*/  UISETP.GE.U32.AND UP1, UPT, UR43, 0x6, UPT ;  /* 0x000000062b00788c */ /* 0x000fe2000bf26070 */
[----:B------:R-:W-:Y:S01]  /*2090*/  IMAD.SHL.U32 R10, R101, 0x80, RZ ;  /* 0x00000080650a7824 */ /* 0x000fe200078e00ff */
[----:B------:R-:W-:Y:S01]  /*20a0*/  ULDC UR7, c[0x0][0x288] ;  /* 0x0000a20000077ab9 */ /* 0x000fe20000000800 */
[C---:B------:R-:W-:Y:S01]  /*20b0*/  LOP3.LUT R8, R6.reuse, 0x6, R93, 0xf8, !PT ;  /* 0x0000000606087812 */ /* 0x040fe200078ef85d */
[----:B------:R-:W-:Y:S01]  /*20c0*/  UISETP.GT.U32.AND UP0, UPT, UR42, 0x5, UPT ;  /* 0x000000052a00788c */ /* 0x000fe2000bf04070 */
[----:B------:R-:W-:Y:S01]  /*20d0*/  ISETP.GE.AND P0, PT, R6, UR7, PT ;  /* 0x0000000706007c0c */ /* 0x000fe2000bf06270 */
[----:B------:R-:W-:Y:S01]  /*20e0*/  ULDC.64 UR4, c[0x0][0x5d0] ;  /* 0x0001740000047ab9 */ /* 0x000fe20000000a00 */
[--C-:B------:R-:W-:Y:S01]  /*20f0*/  SHF.R.S32.HI R9, RZ, 0x1f, R8.reuse ;  /* 0x0000001fff097819 */ /* 0x100fe20000011408 */
[----:B------:R-:W-:Y:S01]  /*2100*/  ULDC UR10, c[0x0][0x284] ;  /* 0x0000a100000a7ab9 */ /* 0x000fe20000000800 */
[----:B------:R-:W-:Y:S01]  /*2110*/  IMAD R0, R11, UR4, RZ ;  /* 0x000000040b007c24 */ /* 0x000fe2000f8e02ff */
[----:B------:R-:W-:Y:S01]  /*2120*/  UISETP.LT.U32.AND UP0, UPT, UR43, 0x6, UP0 ;  /* 0x000000062b00788c */ /* 0x000fe20008701070 */
[----:B------:R-:W-:Y:S01]  /*2130*/  ISETP.GE.OR P0, PT, R10, UR10, P0 ;  /* 0x0000000a0a007c0c */ /* 0x000fe20008706670 */
[----:B------:R-:W-:Y:S01]  /*2140*/  IMAD.WIDE.U32 R4, R99, UR4, R8 ;  /* 0x0000000463047c25 */ /* 0x000fe2000f8e0008 */
[----:B------:R-:W-:Y:S01]  /*2150*/  ULDC.64 UR8, c[0x0][0x5c8] ;  /* 0x0001720000087ab9 */ /* 0x000fe20000000a00 */
[----:B------:R-:W-:-:S02]  /*2160*/  USEL UR6, URZ, 0x1, !UP0 ;  /* 0x000000013f067887 */ /* 0x000fc4000c000000 */
[----:B------:R-:W-:Y:S01]  /*2170*/  IMAD R3, R99, UR5, R0 ;  /* 0x0000000563037c24 */ /* 0x000fe2000f8e0200 */
[----:B------:R-:W-:Y:S01]  /*2180*/  @UP1 UIMAD.WIDE.U32 UR4, UR42, -0x55555555, URZ ;  /* 0xaaaaaaab2a0418a5 */ /* 0x000fe2000f8e003f */
[----:B------:R-:W-:Y:S01]  /*2190*/  IMAD.WIDE R100, R101, 0x80, R22 ;  /* 0x0000008065647825 */ /* 0x000fe200078e0216 */
[----:B------:R-:W-:Y:S02]  /*21a0*/  ULOP3.LUT UR40, UR40, UR6, URZ, 0x3c, !UPT ;  /* 0x0000000628287292 */ /* 0x000fe4000f8e3c3f */
[----:B------:R-:W-:Y:S01]  /*21b0*/  @UP1 USHF.R.U32.HI UR4, URZ, 0x2, UR5 ;  /* 0x000000023f041899 */ /* 0x000fe20008011605 */
[----:B------:R-:W-:Y:S02]  /*21c0*/  IMAD.IADD R5, R5, 0x1, R3 ;  /* 0x0000000105057824 */ /* 0x000fe400078e0203 */
[----:B------:R-:W-:Y:S01]  /*21d0*/  IMAD R3, R101, UR8, RZ ;  /* 0x0000000865037c24 */ /* 0x000fe2000f8e02ff */
[----:B------:R-:W-:Y:S01]  /*21e0*/  @UP1 ULOP3.LUT UR40, UR40, 0x1, UR4, 0x78, !UPT ;  /* 0x0000000128281892 */ /* 0x000fe2000f8e7804 */
[----:B------:R-:W-:-:S04]  /*21f0*/  IMAD.WIDE.U32 R102, R100, UR8, R4 ;  /* 0x0000000864667c25 */ /* 0x000fc8000f8e0004 */
[----:B------:R-:W-:Y:S02]  /*2200*/  IMAD R7, R100, UR9, R3 ;  /* 0x0000000964077c24 */ /* 0x000fe4000f8e0203 */
[----:B------:R-:W-:Y:S01]  /*2210*/  IMAD.MOV.U32 R0, RZ, RZ, -0x1 ;  /* 0xffffffffff007424 */ /* 0x000fe200078e00ff */
[----:B------:R-:W-:Y:S06]  /*2220*/  @P0 BRA `(.L_x_28) ;  /* 0x00000040001c0947 */ /* 0x000fec0003800000 */
[----:B-----5:R-:W-:Y:S01]  /*2230*/  FSETP.NEU.AND P0, PT, R88, RZ, PT ;  /* 0x000000ff5800720b */ /* 0x020fe20003f0d000 */
[----:B------:R-:W-:Y:S01]  /*2240*/  IMAD.IADD R4, R89, 0x1, -R6 ;  /* 0x0000000159047824 */ /* 0x000fe200078e0a06 */
[----:B------:R-:W-:Y:S01]  /*2250*/  BSSY B0, `(.L_x_28) ;  /* 0x0000404000007945 */ /* 0x000fe20003800000 */
[----:B------:R-:W-:Y:S02]  /*2260*/  IMAD.IADD R3, R97, 0x1, -R10 ;  /* 0x0000000161037824 */ /* 0x000fe400078e0a0a */
[----:B------:R-:W-:Y:S01]  /*2270*/  IMAD.IADD R113, R103, 0x1, R7 ;  /* 0x0000000167717824 */ /* 0x000fe200078e0207 */
[----:B------:R-:W-:-:S04]  /*2280*/  ISETP.GT.AND P2, PT, R4, RZ, PT ;  /* 0x000000ff0400720c */ /* 0x000fc80003f44270 */
[----:B------:R-:W-:-:S03]  /*2290*/  ISETP.GT.AND P1, PT, R3, RZ, P2 ;  /* 0x000000ff0300720c */ /* 0x000fc60001724270 */
[----:B------:R-:W-:Y:S10]  /*22a0*/  @!P0 BRA `(.L_x_29) ;  /* 0x0000002c00288947 */ /* 0x000ff40003800000 */
[----:B------:R-:W0:Y:S01]  /*22b0*/  LDC.64 R106, c[0x0][0x5b8] ;  /* 0x00016e00ff6a7b82 */ /* 0x000e220000000a00 */
[----:B------:R-:W-:-:S07]  /*22c0*/  ULDC.64 UR4, c[0x0][0x5c0] ;  /* 0x0001700000047ab9 */ /* 0x000fce0000000a00 */
[----:B------:R-:W1:Y:S08]  /*22d0*/  LDC.64 R108, c[0x0][0x5b0] ;  /* 0x00016c00ff6c7b82 */ /* 0x000e700000000a00 */
[----:B------:R-:W2:Y:S01]  /*22e0*/  LDC.64 R110, c[0x0][0x5a8] ;  /* 0x00016a00ff6e7b82 */ /* 0x000ea20000000a00 */
[-C--:B0-----:R-:W-:Y:S02]  /*22f0*/  IMAD R6, R11, R106.reuse, RZ ;  /* 0x0000006a0b067224 */ /* 0x081fe400078e02ff */
[----:B------:R-:W-:-:S04]  /*2300*/  IMAD.WIDE.U32 R104, R99, R106, R8 ;  /* 0x0000006a63687225 */ /* 0x000fc800078e0008 */
[----:B------:R-:W-:Y:S02]  /*2310*/  IMAD R103, R99, R107, R6 ;  /* 0x0000006b63677224 */ /* 0x000fe400078e0206 */
[-C--:B-1----:R-:W-:Y:S02]  /*2320*/  IMAD R5, R101, R108.reuse, RZ ;  /* 0x0000006c65057224 */ /* 0x082fe400078e02ff */
[----:B------:R-:W-:Y:S02]  /*2330*/  IMAD.IADD R13, R105, 0x1, R103 ;  /* 0x00000001690d7824 */ /* 0x000fe400078e0267 */
[----:B------:R-:W-:Y:S02]  /*2340*/  IMAD.MOV.U32 R12, RZ, RZ, R104 ;  /* 0x000000ffff0c7224 */ /* 0x000fe400078e0068 */
[C---:B------:R-:W-:Y:S02]  /*2350*/  IMAD R107, R100.reuse, R109, R5 ;  /* 0x0000006d646b7224 */ /* 0x040fe400078e0205 */
[----:B------:R-:W-:-:S04]  /*2360*/  IMAD.WIDE.U32 R6, R100, R108, R12 ;  /* 0x0000006c64067225 */ /* 0x000fc800078e000c */
[----:B------:R-:W-:Y:S01]  /*2370*/  IMAD.IADD R5, R7, 0x1, R107 ;  /* 0x0000000107057824 */ /* 0x000fe200078e026b */
[----:B--2---:R-:W-:-:S04]  /*2380*/  LEA R14, P0, R6, R110, 0x1 ;  /* 0x0000006e060e7211 */ /* 0x004fc800078008ff */
[----:B------:R-:W-:-:S05]  /*2390*/  LEA.HI.X R15, R6, R111, R5, 0x1, P0 ;  /* 0x0000006f060f7211 */ /* 0x000fca00000f0c05 */
[----:B------:R0:W2:Y:S01]  /*23a0*/  @P1 LDG.E.LTC128B.U16 R5, desc[UR36][R14.64] ;  /* 0x000000240e051981 */ /* 0x0000a2000c1e1520 */
[----:B------:R-:W-:Y:S01]  /*23b0*/  LEA R10, P0, R102, UR4, 0x1 ;  /* 0x00000004660a7c11 */ /* 0x000fe2000f8008ff */
[----:B------:R-:W-:Y:S01]  /*23c0*/  IMAD.WIDE.U32 R6, R100, R108, R8 ;  /* 0x0000006c64067225 */ /* 0x000fe200078e0008 */
[----:B------:R-:W-:Y:S03]  /*23d0*/  BSSY B1, `(.L_x_30) ;  /* 0x0000012000017945 */ /* 0x000fe60003800000 */
[----:B------:R-:W-:Y:S02]  /*23e0*/  IMAD.IADD R7, R107, 0x1, R7 ;  /* 0x000000016b077824 */ /* 0x000fe400078e0207 */
[----:B------:R-:W-:Y:S01]  /*23f0*/  IMAD.WIDE.U32 R20, R99, R106, R6 ;  /* 0x0000006a63147225 */ /* 0x000fe200078e0006 */
[----:B0-----:R-:W-:-:S03]  /*2400*/  SHF.L.U64.HI R15, R108, 0x3, R109 ;  /* 0x000000036c0f7819 */ /* 0x001fc6000001026d */
[----:B------:R-:W-:Y:S01]  /*2410*/  IMAD.IADD R7, R103, 0x1, R21 ;  /* 0x0000000167077824 */ /* 0x000fe200078e0215 */
[----:B------:R-:W-:Y:S01]  /*2420*/  LEA R6, P4, R20, R110, 0x1 ;  /* 0x0000006e14067211 */ /* 0x000fe200078808ff */
[----:B------:R-:W-:-:S03]  /*2430*/  IMAD.SHL.U32 R14, R108, 0x8, RZ ;  /* 0x000000086c0e7824 */ /* 0x000fc600078e00ff */
[----:B------:R-:W-:Y:S01]  /*2440*/  LEA.HI.X R7, R20, R111, R7, 0x1, P4 ;  /* 0x0000006f14077211 */ /* 0x000fe200020f0c07 */
[----:B--2---:R-:W-:-:S05]  /*2450*/  HADD2.F32 R11, -RZ, R5.H0_H0 ;  /* 0x20000005ff0b7230 */ /* 0x004fca0000004100 */
[----:B------:R-:W-:-:S04]  /*2460*/  FMUL R11, R11, R88 ;  /* 0x000000580b0b7220 */ /* 0x000fc80000400000 */
[----:B------:R-:W-:Y:S01]  /*2470*/  FFMA R24, R24, R19, R11 ;  /* 0x0000001318187223 */ /* 0x000fe2000000000b */
[----:B------:R-:W-:Y:S02]  /*2480*/  LEA.HI.X R11, R102, UR5, R113, 0x1, P0 ;  /* 0x00000005660b7c11 */ /* 0x000fe400080f0c71 */
[----:B------:R-:W-:Y:S02]  /*2490*/  ISETP.GT.AND P0, PT, R4, 0x1, PT ;  /* 0x000000010400780c */ /* 0x000fe40003f04270 */
[----:B------:R-:W-:Y:S02]  /*24a0*/  F2FP.F16.F32.PACK_AB R24, RZ, R24 ;  /* 0x00000018ff18723e */ /* 0x000fe400000000ff */
[----:B------:R-:W-:-:S03]  /*24b0*/  ISETP.GT.AND P3, PT, R3, RZ, P0 ;  /* 0x000000ff0300720c */ /* 0x000fc60000764270 */
[----:B------:R0:W-:Y:S10]  /*24c0*/  @P1 STG.E.U16 desc[UR36][R10.64], R24 ;  /* 0x000000180a001986 */ /* 0x0001f4000c101524 */
[----:B------:R-:W-:Y:S05]  /*24d0*/  @!P3 BRA `(.L_x_31) ;  /* 0x000000000004b947 */ /* 0x000fea0003800000 */
[----:B------:R1:W5:Y:S02]  /*24e0*/  LDG.E.LTC128B.U16 R5, desc[UR36][R6.64+0x2] ;  /* 0x0000022406057981 */ /* 0x000364000c1e1520 */
.L_x_31:
[----:B------:R-:W-:Y:S05]  /*24f0*/  BSYNC B1 ;  /* 0x0000000000017941 */ /* 0x000fea0003800000 */
.L_x_30:
[----:B-----5:R-:W-:Y:S01]  /*2500*/  HADD2.F32 R101, -RZ, R5.H0_H0 ;  /* 0x20000005ff657230 */ /* 0x020fe20000004100 */
[----:B------:R-:W-:Y:S01]  /*2510*/  ISETP.GT.AND P2, PT, R3, 0x8, P2 ;  /* 0x000000080300780c */ /* 0x000fe20001744270 */
[----:B------:R-:W-:Y:S01]  /*2520*/  IMAD.WIDE.U32 R20, R100, R108, R14 ;  /* 0x0000006c64147225 */ /* 0x000fe200078e000e */
[----:B0-----:R-:W-:-:S03]  /*2530*/  PRMT R24, R5, 0x7610, R24 ;  /* 0x0000761005187816 */ /* 0x001fc60000000018 */
[----:B------:R-:W-:Y:S01]  /*2540*/  FMUL R12, R101, R88 ;  /* 0x00000058650c7220 */ /* 0x000fe20000400000 */
[----:B------:R-:W-:Y:S01]  /*2550*/  IMAD.IADD R107, R107, 0x1, R21 ;  /* 0x000000016b6b7824 */ /* 0x000fe200078e0215 */
[----:B------:R-:W-:Y:S02]  /*2560*/  IADD3 R104, P1, R104, R20, RZ ;  /* 0x0000001468687210 */ /* 0x000fe40007f3e0ff */
[----:B------:R-:W-:-:S03]  /*2570*/  FFMA R12, R25, R19, R12 ;  /* 0x00000013190c7223 */ /* 0x000fc6000000000c */
[----:B------:R-:W-:Y:S01]  /*2580*/  IMAD.X R13, R107, 0x1, R13, P1 ;  /* 0x000000016b0d7824 */ /* 0x000fe200008e060d */
[C---:B------:R-:W-:Y:S02]  /*2590*/  LEA R14, P1, R104.reuse, R110, 0x1 ;  /* 0x0000006e680e7211 */ /* 0x040fe400078208ff */
[----:B------:R-:W-:Y:S02]  /*25a0*/  F2FP.F16.F32.PACK_AB R12, RZ, R12 ;  /* 0x0000000cff0c723e */ /* 0x000fe400000000ff */
[----:B------:R-:W-:Y:S02]  /*25b0*/  LEA.HI.X R15, R104, R111, R13, 0x1, P1 ;  /* 0x0000006f680f7211 */ /* 0x000fe400008f0c0d */
[----:B------:R-:W-:-:S05]  /*25c0*/  PRMT R21, R12, 0x7610, R21 ;  /* 0x000076100c157816 */ /* 0x000fca0000000015 */
[----:B------:R0:W-:Y:S04]  /*25d0*/  @P3 STG.E.U16 desc[UR36][R10.64+0x2], R21 ;  /* 0x000002150a003986 */ /* 0x0001e8000c101524 */
[----:B------:R-:W2:Y:S01]  /*25e0*/  @P2 LDG.E.LTC128B.U16 R24, desc[UR36][R14.64] ;  /* 0x000000240e182981 */ /* 0x000ea2000c1e1520 */
[----:B------:R-:W-:Y:S01]  /*25f0*/  IADD3 R20, P1, R8, R20, RZ ;  /* 0x0000001408147210 */ /* 0x000fe20007f3e0ff */
[----:B------:R-:W-:Y:S01]  /*2600*/  BSSY B1, `(.L_x_32) ;  /* 0x0000011000017945 */ /* 0x000fe20003800000 */
[C---:B------:R-:W-:Y:S02]  /*2610*/  SHF.L.U64.HI R13, R92.reuse, 0x1, R91 ;  /* 0x000000015c0d7819 */ /* 0x040fe4000001025b */
[----:B------:R-:W-:Y:S01]  /*2620*/  ISETP.GT.AND P0, PT, R3, 0x8, P0 ;  /* 0x000000080300780c */ /* 0x000fe20000704270 */
[----:B0-----:R-:W-:Y:S01]  /*2630*/  IMAD.X R21, R9, 0x1, R107, P1 ;  /* 0x0000000109157824 */ /* 0x001fe200008e066b */
[----:B------:R-:W-:Y:S01]  /*2640*/  LEA R12, P1, R92, R10, 0x1 ;  /* 0x0000000a5c0c7211 */ /* 0x000fe200078208ff */
[----:B------:R-:W-:-:S04]  /*2650*/  IMAD.WIDE.U32 R20, R99, R106, R20 ;  /* 0x0000006a63147225 */ /* 0x000fc800078e0014 */
[----:B------:R-:W-:Y:S01]  /*2660*/  IMAD.X R13, R13, 0x1, R11, P1 ;  /* 0x000000010d0d7824 */ /* 0x000fe200008e060b */
[----:B------:R-:W-:Y:S01]  /*2670*/  LEA R8, P3, R20, R110, 0x1 ;  /* 0x0000006e14087211 */ /* 0x000fe200078608ff */
[----:B------:R-:W-:-:S05]  /*2680*/  IMAD.IADD R9, R103, 0x1, R21 ;  /* 0x0000000167097824 */ /* 0x000fca00078e0215 */
[----:B------:R-:W-:Y:S01]  /*2690*/  LEA.HI.X R9, R20, R111, R9, 0x1, P3 ;  /* 0x0000006f14097211 */ /* 0x000fe200018f0c09 */
[----:B--2---:R-:W-:-:S05]  /*26a0*/  HADD2.F32 R5, -RZ, R24.H0_H0 ;  /* 0x20000018ff057230 */ /* 0x004fca0000004100 */
[----:B------:R-:W-:-:S04]  /*26b0*/  FMUL R5, R5, R88 ;  /* 0x0000005805057220 */ /* 0x000fc80000400000 */
[----:B------:R-:W-:-:S05]  /*26c0*/  FFMA R5, R26, R19, R5 ;  /* 0x000000131a057223 */ /* 0x000fca0000000005 */
[----:B------:R-:W-:-:S05]  /*26d0*/  F2FP.F16.F32.PACK_AB R5, RZ, R5 ;  /* 0x00000005ff05723e */ /* 0x000fca00000000ff */
[----:B------:R0:W-:Y:S01]  /*26e0*/  @P2 STG.E.U16 desc[UR36][R12.64], R5 ;  /* 0x000000050c002986 */ /* 0x0001e2000c101524 */
[----:B------:R-:W-:Y:S05]  /*26f0*/  @!P0 BRA `(.L_x_33) ;  /* 0x0000000000048947 */ /* 0x000fea0003800000 */
[----:B------:R2:W5:Y:S02]  /*2700*/  LDG.E.LTC128B.U16 R24, desc[UR36][R8.64+0x2] ;  /* 0x0000022408187981 */ /* 0x000564000c1e1520 */
.L_x_33:
[----:B------:R-:W-:Y:S05]  /*2710*/  BSYNC B1 ;  /* 0x0000000000017941 */ /* 0x000fea0003800000 */
.L_x_32:
[----:B0----5:R-:W-:Y:S01]  /*2720*/  HADD2.F32 R5, -RZ, R24.H0_H0 ;  /* 0x20000018ff057230 */ /* 0x021fe20000004100 */
[----:B------:R-:W-:Y:S01]  /*2730*/  ISETP.GT.AND P1, PT, R4, 0x8, PT ;  /* 0x000000080400780c */ /* 0x000fe20003f24270 */
[----:B------:R-:W-:Y:S03]  /*2740*/  BSSY B1, `(.L_x_34) ;  /* 0x0000008000017945 */ /* 0x000fe60003800000 */
[----:B------:R-:W-:Y:S01]  /*2750*/  FMUL R14, R5, R88 ;  /* 0x00000058050e7220 */ /* 0x000fe20000400000 */
[----:B------:R-:W-:-:S03]  /*2760*/  ISETP.GT.AND P2, PT, R3, RZ, P1 ;  /* 0x000000ff0300720c */ /* 0x000fc60000f44270 */
[----:B------:R-:W-:-:S05]  /*2770*/  FFMA R14, R27, R19, R14 ;  /* 0x000000131b0e7223 */ /* 0x000fca000000000e */
[----:B------:R-:W-:-:S05]  /*2780*/  F2FP.F16.F32.PACK_AB R14, RZ, R14 ;  /* 0x0000000eff0e723e */ /* 0x000fca00000000ff */
[----:B------:R0:W-:Y:S01]  /*2790*/  @P0 STG.E.U16 desc[UR36][R12.64+0x2], R14 ;  /* 0x0000020e0c000986 */ /* 0x0001e2000c101524 */
[----:B------:R-:W-:Y:S05]  /*27a0*/  @!P2 BRA `(.L_x_35) ;  /* 0x000000000004a947 */ /* 0x000fea0003800000 */
[----:B------:R3:W5:Y:S02]  /*27b0*/  LDG.E.LTC128B.U16 R24, desc[UR36][R6.64+0x10] ;  /* 0x0000102406187981 */ /* 0x000764000c1e1520 */
.L_x_35:
[----:B------:R-:W-:Y:S05]  /*27c0*/  BSYNC B1 ;  /* 0x0000000000017941 */ /* 0x000fea0003800000 */
.L_x_34:
[----:B-----5:R-:W-:Y:S01]  /*27d0*/  HADD2.F32 R5, -RZ, R24.H0_H0 ;  /* 0x20000018ff057230 */ /* 0x020fe20000004100 */
        /* <DEDUP_REMOVED lines=9> */
.L_x_37:
[----:B------:R-:W-:Y:S05]  /*2870*/  BSYNC B1 ;  /* 0x0000000000017941 */ /* 0x000fea0003800000 */
.L_x_36:
[----:B----45:R-:W-:Y:S01]  /*2880*/  HADD2.F32 R5, -RZ, R24.H0_H0 ;  /* 0x20000018ff057230 */ /* 0x030fe20000004100 */
[----:B------:R-:W-:Y:S01]  /*2890*/  ISETP.GT.AND P1, PT, R3, 0x8, P1 ;  /* 0x000000080300780c */ /* 0x000fe20000f24270 */
[----:B------:R-:W-:Y:S03]  /*28a0*/  BSSY B1, `(.L_x_38) ;  /* 0x0000007000017945 */ /* 0x000fe60003800000 */
[----:B0-----:R-:W-:-:S04]  /*28b0*/  FMUL R14, R5, R88 ;  /* 0x00000058050e7220 */ /* 0x001fc80000400000 */
[----:B------:R-:W-:-:S05]  /*28c0*/  FFMA R14, R29, R19, R14 ;  /* 0x000000131d0e7223 */ /* 0x000fca000000000e */
[----:B------:R-:W-:-:S05]  /*28d0*/  F2FP.F16.F32.PACK_AB R14, RZ, R14 ;  /* 0x0000000eff0e723e */ /* 0x000fca00000000ff */
[----:B------:R0:W-:Y:S01]  /*28e0*/  @P3 STG.E.U16 desc[UR36][R10.64+0x12], R14 ;  /* 0x0000120e0a003986 */ /* 0x0001e2000c101524 */
[----:B------:R-:W-:Y:S05]  /*28f0*/  @!P1 BRA `(.L_x_39) ;  /* 0x0000000000049947 */ /* 0x000fea0003800000 */
[----:B------:R4:W5:Y:S02]  /*2900*/  LDG.E.LTC128B.U16 R24, desc[UR36][R8.64+0x10] ;  /* 0x0000102408187981 */ /* 0x000964000c1e1520 */
.L_x_39:
[----:B------:R-:W-:Y:S05]  /*2910*/  BSYNC B1 ;  /* 0x0000000000017941 */ /* 0x000fea0003800000 */
.L_x_38:
[----:B-----5:R-:W-:Y:S01]  /*2920*/  HADD2.F32 R5, -RZ, R24.H0_H0 ;  /* 0x20000018ff057230 */ /* 0x020fe20000004100 */
[----:B------:R-:W-:Y:S01]  /*2930*/  ISETP.GT.AND P0, PT, R3, 0x8, P0 ;  /* 0x000000080300780c */ /* 0x000fe20000704270 */
[----:B------:R-:W-:Y:S03]  /*2940*/  BSSY B1, `(.L_x_40) ;  /* 0x0000007000017945 */ /* 0x000fe60003800000 */
[----:B------:R-:W-:-:S04]  /*2950*/  FMUL R5, R5, R88 ;  /* 0x0000005805057220 */ /* 0x000fc80000400000 */
[----:B------:R-:W-:-:S05]  /*2960*/  FFMA R5, R30, R19, R5 ;  /* 0x000000131e057223 */ /* 0x000fca0000000005 */
[----:B------:R-:W-:-:S05]  /*2970*/  F2FP.F16.F32.PACK_AB R5, RZ, R5 ;  /* 0x00000005ff05723e */ /* 0x000fca00000000ff */
[----:B------:R0:W-:Y:S01]  /*2980*/  @P1 STG.E.U16 desc[UR36][R12.64+0x10], R5 ;  /* 0x000010050c001986 */ /* 0x0001e2000c101524 */
[----:B------:R-:W-:Y:S05]  /*2990*/  @!P0 BRA `(.L_x_41) ;  /* 0x0000000000048947 */ /* 0x000fea0003800000 */
[----:B------:R0:W5:Y:S02]  /*29a0*/  LDG.E.LTC128B.U16 R24, desc[UR36][R8.64+0x12] ;  /* 0x0000122408187981 */ /* 0x000164000c1e1520 */
.L_x_41:
[----:B------:R-:W-:Y:S05]  /*29b0*/  BSYNC B1 ;  /* 0x0000000000017941 */ /* 0x000fea0003800000 */
.L_x_40:
        /* <DEDUP_REMOVED lines=10> */
.L_x_43:
[----:B------:R-:W-:Y:S05]  /*2a60*/  BSYNC B1 ;  /* 0x0000000000017941 */ /* 0x000fea0003800000 */
.L_x_42:
        /* <DEDUP_REMOVED lines=10> */
.L_x_45:
[----:B------:R-:W-:Y:S05]  /*2b10*/  BSYNC B1 ;  /* 0x0000000000017941 */ /* 0x000fea0003800000 */
.L_x_44:
[----:B0----5:R-:W-:Y:S01]  /*2b20*/  HADD2.F32 R5, -RZ, R24.H0_H0 ;  /* 0x20000018ff057230 */ /* 0x021fe20000004100 */
        /* <DEDUP_REMOVED lines=8> */
.L_x_47:
[----:B------:R-:W-:Y:S05]  /*2bb0*/  BSYNC B1 ;  /* 0x0000000000017941 */ /* 0x000fea0003800000 */
.L_x_46:
        /* <DEDUP_REMOVED lines=9> */
.L_x_49:
[----:B------:R-:W-:Y:S05]  /*2c50*/  BSYNC B1 ;  /* 0x0000000000017941 */ /* 0x000fea0003800000 */
.L_x_48:
        /* <DEDUP_REMOVED lines=10> */
.L_x_51:
[----:B------:R-:W-:Y:S05]  /*2d00*/  BSYNC B1 ;  /* 0x0000000000017941 */ /* 0x000fea0003800000 */
.L_x_50:
        /* <DEDUP_REMOVED lines=10> */
.L_x_53:
[----:B------:R-:W-:Y:S05]  /*2db0*/  BSYNC B1 ;  /* 0x0000000000017941 */ /* 0x000fea0003800000 */
.L_x_52:
        /* <DEDUP_REMOVED lines=9> */
.L_x_55:
[----:B------:R-:W-:Y:S05]  /*2e50*/  BSYNC B1 ;  /* 0x0000000000017941 */ /* 0x000fea0003800000 */
.L_x_54:
        /* <DEDUP_REMOVED lines=9> */
.L_x_57:
[----:B------:R-:W-:Y:S05]  /*2ef0*/  BSYNC B1 ;  /* 0x0000000000017941 */ /* 0x000fea0003800000 */
.L_x_56:
        /* <DEDUP_REMOVED lines=10> */
.L_x_59:
[----:B------:R-:W-:Y:S05]  /*2fa0*/  BSYNC B1 ;  /* 0x0000000000017941 */ /* 0x000fea0003800000 */
.L_x_58:
        /* <DEDUP_REMOVED lines=10> */
.L_x_61:
[----:B------:R-:W-:Y:S05]  /*3050*/  BSYNC B1 ;  /* 0x0000000000017941 */ /* 0x000fea0003800000 */
.L_x_60:
        /* <DEDUP_REMOVED lines=9> */
.L_x_63:
[----:B------:R-:W-:Y:S05]  /*30f0*/  BSYNC B1 ;  /* 0x0000000000017941 */ /* 0x000fea0003800000 */
.L_x_62:
        /* <DEDUP_REMOVED lines=9> */
.L_x_65:
[----:B------:R-:W-:Y:S05]  /*3190*/  BSYNC B1 ;  /* 0x0000000000017941 */ /* 0x000fea0003800000 */
.L_x_64:
        /* <DEDUP_REMOVED lines=10> */
.L_x_67:
[----:B------:R-:W-:Y:S05]  /*3240*/  BSYNC B1 ;  /* 0x0000000000017941 */ /* 0x000fea0003800000 */
.L_x_66:
        /* <DEDUP_REMOVED lines=10> */
.L_x_69:
[----:B------:R-:W-:Y:S05]  /*32f0*/  BSYNC B1 ;  /* 0x0000000000017941 */ /* 0x000fea0003800000 */
.L_x_68:
        /* <DEDUP_REMOVED lines=9> */
.L_x_71:
[----:B------:R-:W-:Y:S05]  /*3390*/  BSYNC B1 ;  /* 0x0000000000017941 */ /* 0x000fea0003800000 */
.L_x_70:
        /* <DEDUP_REMOVED lines=9> */
.L_x_73:
[----:B------:R-:W-:Y:S05]  /*3430*/  BSYNC B1 ;  /* 0x0000000000017941 */ /* 0x000fea0003800000 */
.L_x_72:
        /* <DEDUP_REMOVED lines=10> */
.L_x_75:
[----:B------:R-:W-:Y:S05]  /*34e0*/  BSYNC B1 ;  /* 0x0000000000017941 */ /* 0x000fea0003800000 */
.L_x_74:
        /* <DEDUP_REMOVED lines=10> */
.L_x_77:
[----:B------:R-:W-:Y:S05]  /*3590*/  BSYNC B1 ;  /* 0x0000000000017941 */ /* 0x000fea0003800000 */
.L_x_76:
        /* <DEDUP_REMOVED lines=9> */
.L_x_79:
[----:B------:R-:W-:Y:S05]  /*3630*/  BSYNC B1 ;  /* 0x0000000000017941 */ /* 0x000fea0003800000 */
.L_x_78:
        /* <DEDUP_REMOVED lines=9> */
.L_x_81:
[----:B------:R-:W-:Y:S05]  /*36d0*/  BSYNC B1 ;  /* 0x0000000000017941 */ /* 0x000fea0003800000 */
.L_x_80:
        /* <DEDUP_REMOVED lines=10> */
.L_x_83:
[----:B------:R-:W-:Y:S05]  /*3780*/  BSYNC B1 ;  /* 0x0000000000017941 */ /* 0x000fea0003800000 */
.L_x_82:
        /* <DEDUP_REMOVED lines=10> */
.L_x_85:
[----:B------:R-:W-:Y:S05]  /*3830*/  BSYNC B1 ;  /* 0x0000000000017941 */ /* 0x000fea0003800000 */
.L_x_84:
        /* <DEDUP_REMOVED lines=9> */
.L_x_87:
[----:B------:R-:W-:Y:S05]  /*38d0*/  BSYNC B1 ;  /* 0x0000000000017941 */ /* 0x000fea0003800000 */
.L_x_86:
        /* <DEDUP_REMOVED lines=9> */
.L_x_89:
[----:B------:R-:W-:Y:S05]  /*3970*/  BSYNC B1 ;  /* 0x0000000000017941 */ /* 0x000fea0003800000 */
.L_x_88:
        /* <DEDUP_REMOVED lines=10> */
.L_x_91:
[----:B------:R-:W-:Y:S05]  /*3a20*/  BSYNC B1 ;  /* 0x0000000000017941 */ /* 0x000fea0003800000 */
.L_x_90:
        /* <DEDUP_REMOVED lines=10> */
.L_x_93:
[----:B------:R-:W-:Y:S05]  /*3ad0*/  BSYNC B1 ;  /* 0x0000000000017941 */ /* 0x000fea0003800000 */
.L_x_92:
        /* <DEDUP_REMOVED lines=9> */
.L_x_95:
[----:B------:R-:W-:Y:S05]  /*3b70*/  BSYNC B1 ;  /* 0x0000000000017941 */ /* 0x000fea0003800000 */
.L_x_94:
        /* <DEDUP_REMOVED lines=9> */
.L_x_97:
[----:B------:R-:W-:Y:S05]  /*3c10*/  BSYNC B1 ;  /* 0x0000000000017941 */ /* 0x000fea0003800000 */
.L_x_96:
        /* <DEDUP_REMOVED lines=10> */
.L_x_99:
[----:B------:R-:W-:Y:S05]  /*3cc0*/  BSYNC B1 ;  /* 0x0000000000017941 */ /* 0x000fea0003800000 */
.L_x_98:
        /* <DEDUP_REMOVED lines=10> */
.L_x_101:
[----:B------:R-:W-:Y:S05]  /*3d70*/  BSYNC B1 ;  /* 0x0000000000017941 */ /* 0x000fea0003800000 */
.L_x_100:
        /* <DEDUP_REMOVED lines=9> */
.L_x_103:
[----:B------:R-:W-:Y:S05]  /*3e10*/  BSYNC B1 ;  /* 0x0000000000017941 */ /* 0x000fea0003800000 */
.L_x_102:
        /* <DEDUP_REMOVED lines=9> */
.L_x_105:
[----:B------:R-:W-:Y:S05]  /*3eb0*/  BSYNC B1 ;  /* 0x0000000000017941 */ /* 0x000fea0003800000 */
.L_x_104:
        /* <DEDUP_REMOVED lines=10> */
.L_x_107:
[----:B------:R-:W-:Y:S05]  /*3f60*/  BSYNC B1 ;  /* 0x0000000000017941 */ /* 0x000fea0003800000 */
.L_x_106:
        /* <DEDUP_REMOVED lines=10> */
.L_x_109:
[----:B------:R-:W-:Y:S05]  /*4010*/  BSYNC B1 ;  /* 0x0000000000017941 */ /* 0x000fea0003800000 */
.L_x_108:
        /* <DEDUP_REMOVED lines=9> */
.L_x_111:
[----:B------:R-:W-:Y:S05]  /*40b0*/  BSYNC B1 ;  /* 0x0000000000017941 */ /* 0x000fea0003800000 */
.L_x_110:
        /* <DEDUP_REMOVED lines=9> */
.L_x_113:
[----:B------:R-:W-:Y:S05]  /*4150*/  BSYNC B1 ;  /* 0x0000000000017941 */ /* 0x000fea0003800000 */
.L_x_112:
        /* <DEDUP_REMOVED lines=10> */
.L_x_115:
[----:B------:R-:W-:Y:S05]  /*4200*/  BSYNC B1 ;  /* 0x0000000000017941 */ /* 0x000fea0003800000 */
.L_x_114:
        /* <DEDUP_REMOVED lines=10> */
.L_x_117:
[----:B------:R-:W-:Y:S05]  /*42b0*/  BSYNC B1 ;  /* 0x0000000000017941 */ /* 0x000fea0003800000 */
.L_x_116:
        /* <DEDUP_REMOVED lines=9> */
.L_x_119:
[----:B------:R-:W-:Y:S05]  /*4350*/  BSYNC B1 ;  /* 0x0000000000017941 */ /* 0x000fea0003800000 */
.L_x_118:
        /* <DEDUP_REMOVED lines=9> */
.L_x_121:
[----:B------:R-:W-:Y:S05]  /*43f0*/  BSYNC B1 ;  /* 0x0000000000017941 */ /* 0x000fea0003800000 */
.L_x_120:
        /* <DEDUP_REMOVED lines=10> */
.L_x_123:
[----:B------:R-:W-:Y:S05]  /*44a0*/  BSYNC B1 ;  /* 0x0000000000017941 */ /* 0x000fea0003800000 */
.L_x_122:
        /* <DEDUP_REMOVED lines=10> */
.L_x_125:
[----:B------:R-:W-:Y:S05]  /*4550*/  BSYNC B1 ;  /* 0x0000000000017941 */ /* 0x000fea0003800000 */
.L_x_124:
        /* <DEDUP_REMOVED lines=9> */
.L_x_127:
[----:B------:R-:W-:Y:S05]  /*45f0*/  BSYNC B1 ;  /* 0x0000000000017941 */ /* 0x000fea0003800000 */
.L_x_126:
        /* <DEDUP_REMOVED lines=9> */
.L_x_129:
[----:B------:R-:W-:Y:S05]  /*4690*/  BSYNC B1 ;  /* 0x0000000000017941 */ /* 0x000fea0003800000 */
.L_x_128:
        /* <DEDUP_REMOVED lines=10> */
.L_x_131:
[----:B------:R-:W-:Y:S05]  /*4740*/  BSYNC B1 ;  /* 0x0000000000017941 */ /* 0x000fea0003800000 */
.L_x_130:
        /* <DEDUP_REMOVED lines=10> */
.L_x_133:
[----:B------:R-:W-:Y:S05]  /*47f0*/  BSYNC B1 ;  /* 0x0000000000017941 */ /* 0x000fea0003800000 */
.L_x_132:
        /* <DEDUP_REMOVED lines=9> */
.L_x_135:
[----:B------:R-:W-:Y:S05]  /*4890*/  BSYNC B1 ;  /* 0x0000000000017941 */ /* 0x000fea0003800000 */
.L_x_134:
        /* <DEDUP_REMOVED lines=9> */
.L_x_137:
[----:B------:R-:W-:Y:S05]  /*4930*/  BSYNC B1 ;  /* 0x0000000000017941 */ /* 0x000fea0003800000 */
.L_x_136:
        /* <DEDUP_REMOVED lines=10> */
.L_x_139:
[----:B------:R-:W-:Y:S05]  /*49e0*/  BSYNC B1 ;  /* 0x0000000000017941 */ /* 0x000fea0003800000 */
.L_x_138:
        /* <DEDUP_REMOVED lines=10> */
.L_x_141:
[----:B------:R-:W-:Y:S05]  /*4a90*/  BSYNC B1 ;  /* 0x0000000000017941 */ /* 0x000fea0003800000 */
.L_x_140:
        /* <DEDUP_REMOVED lines=9> */
.L_x_143:
[----:B------:R-:W-:Y:S05]  /*4b30*/  BSYNC B1 ;  /* 0x0000000000017941 */ /* 0x000fea0003800000 */
.L_x_142:
        /* <DEDUP_REMOVED lines=9> */
.L_x_145:
[----:B------:R-:W-:Y:S05]  /*4bd0*/  BSYNC B1 ;  /* 0x0000000000017941 */ /* 0x000fea0003800000 */
.L_x_144:
        /* <DEDUP_REMOVED lines=10> */
.L_x_147:
[----:B------:R-:W-:Y:S05]  /*4c80*/  BSYNC B1 ;  /* 0x0000000000017941 */ /* 0x000fea0003800000 */
.L_x_146:
[----:B-----5:R-:W-:Y:S01]  /*4c90*/  HADD2.F32 R5, -RZ, R24.H0_H0 ;  /* 0x20000018ff057230 */ /* 0x020fe20000004100 */
[----:B------:R-:W-:Y:S01]  /*4ca0*/  ISETP.GT.AND P0, PT, R4, 0x79, PT ;  /* 0x000000790400780c */ /* 0x000fe20003f04270 */
[----:B------:R-:W-:Y:S01]  /*4cb0*/  @P2 IMAD.MOV.U32 R4, RZ, RZ, R10 ;  /* 0x000000ffff042224 */ /* 0x000fe200078e000a */
[----:B------:R-:W-:Y:S02]  /*4cc0*/  BSSY B1, `(.L_x_148) ;  /* 0x000000a000017945 */ /* 0x000fe40003800000 */
[----:B------:R-:W-:Y:S01]  /*4cd0*/  FMUL R5, R5, R88 ;  /* 0x0000005805057220 */ /* 0x000fe20000400000 */
[----:B------:R-:W-:-:S03]  /*4ce0*/  ISETP.GT.AND P3, PT, R3, RZ, P0 ;  /* 0x000000ff0300720c */ /* 0x000fc60000764270 */
[----:B------:R-:W-:-:S05]  /*4cf0*/  FFMA R5, R84, R19, R5 ;  /* 0x0000001354057223 */ /* 0x000fca0000000005 */
[----:B------:R-:W-:-:S04]  /*4d00*/  F2FP.F16.F32.PACK_AB R5, RZ, R5 ;  /* 0x00000005ff05723e */ /* 0x000fc800000000ff */
[----:B0-----:R-:W-:Y:S01]  /*4d10*/  PRMT R14, R5, 0x7610, R14 ;  /* 0x00007610050e7816 */ /* 0x001fe2000000000e */
[----:B------:R-:W-:-:S05]  /*4d20*/  @P2 IMAD.MOV.U32 R5, RZ, RZ, R11 ;  /* 0x000000ffff052224 */ /* 0x000fca00078e000b */
[----:B------:R0:W-:Y:S01]  /*4d30*/  @P2 STG.E.U16 desc[UR36][R4.64+0xf0], R14 ;  /* 0x0000f00e04002986 */ /* 0x0001e2000c101524 */
[----:B------:R-:W-:Y:S05]  /*4d40*/  @!P3 BRA `(.L_x_149) ;  /* 0x000000000004b947 */ /* 0x000fea0003800000 */
[----:B------:R0:W5:Y:S02]  /*4d50*/  LDG.E.LTC128B.U16 R24, desc[UR36][R6.64+0xf2] ;  /* 0x0000f22406187981 */ /* 0x000164000c1e1520 */
.L_x_149:
[----:B------:R-:W-:Y:S05]  /*4d60*/  BSYNC B1 ;  /* 0x0000000000017941 */ /* 0x000fea0003800000 */
.L_x_148:
        /* <DEDUP_REMOVED lines=9> */
.L_x_151:
[----:B------:R-:W-:Y:S05]  /*4e00*/  BSYNC B1 ;  /* 0x0000000000017941 */ /* 0x000fea0003800000 */
.L_x_150:
[----:B-----5:R-:W-:Y:S01]  /*4e10*/  HADD2.F32 R5, -RZ, R24.H0_H0 ;  /* 0x20000018ff057230 */ /* 0x020fe20000004100 */
[----:B------:R-:W-:Y:S01]  /*4e20*/  ISETP.GT.AND P0, PT, R3, 0x8, P0 ;  /* 0x000000080300780c */ /* 0x000fe20000704270 */
[----:B0-----:R-:W-:Y:S01]  /*4e30*/  @P1 IMAD.MOV.U32 R4, RZ, RZ, R12 ;  /* 0x000000ffff041224 */ /* 0x001fe200078e000c */
[----:B------:R-:W-:Y:S02]  /*4e40*/  BSSY B1, `(.L_x_152) ;  /* 0x0000009000017945 */ /* 0x000fe40003800000 */
[----:B------:R-:W-:-:S04]  /*4e50*/  FMUL R5, R5, R88 ;  /* 0x0000005805057220 */ /* 0x000fc80000400000 */
[----:B------:R-:W-:-:S05]  /*4e60*/  FFMA R5, R86, R19, R5 ;  /* 0x0000001356057223 */ /* 0x000fca0000000005 */
[----:B------:R-:W-:-:S04]  /*4e70*/  F2FP.F16.F32.PACK_AB R5, RZ, R5 ;  /* 0x00000005ff05723e */ /* 0x000fc800000000ff */
[----:B-1-3--:R-:W-:Y:S01]  /*4e80*/  PRMT R6, R5, 0x7610, R6 ;  /* 0x0000761005067816 */ /* 0x00afe20000000006 */
[----:B------:R-:W-:-:S05]  /*4e90*/  @P1 IMAD.MOV.U32 R5, RZ, RZ, R13 ;  /* 0x000000ffff051224 */ /* 0x000fca00078e000d */
[----:B------:R0:W-:Y:S01]  /*4ea0*/  @P1 STG.E.U16 desc[UR36][R4.64+0xf0], R6 ;  /* 0x0000f00604001986 */ /* 0x0001e2000c101524 */
[----:B------:R-:W-:Y:S05]  /*4eb0*/  @!P0 BRA `(.L_x_153) ;  /* 0x0000000000048947 */ /* 0x000fea0003800000 */
[----:B------:R1:W5:Y:S02]  /*4ec0*/  LDG.E.LTC128B.U16 R24, desc[UR36][R8.64+0xf2] ;  /* 0x0000f22408187981 */ /* 0x000364000c1e1520 */
.L_x_153:
[----:B------:R-:W-:Y:S05]  /*4ed0*/  BSYNC B1 ;  /* 0x0000000000017941 */ /* 0x000fea0003800000 */
.L_x_152:
[----:B------:R-:W-:Y:S05]  /*4ee0*/  @!P0 BRA `(.L_x_154) ;  /* 0x0000001000e88947 */ /* 0x000fea0003800000 */
[----:B-----5:R-:W-:-:S05]  /*4ef0*/  HADD2.F32 R3, -RZ, R24.H0_H0 ;  /* 0x20000018ff037230 */ /* 0x020fca0000004100 */
[----:B0-----:R-:W-:-:S04]  /*4f00*/  FMUL R4, R3, R88 ;  /* 0x0000005803047220 */ /* 0x001fc80000400000 */
[----:B------:R-:W-:-:S05]  /*4f10*/  FFMA R4, R87, R19, R4 ;  /* 0x0000001357047223 */ /* 0x000fca0000000004 */
[----:B------:R-:W-:-:S05]  /*4f20*/  F2FP.F16.F32.PACK_AB R4, RZ, R4 ;  /* 0x00000004ff04723e */ /* 0x000fca00000000ff */
[----:B------:R3:W-:Y:S01]  /*4f30*/  STG.E.U16 desc[UR36][R12.64+0xf2], R4 ;  /* 0x0000f2040c007986 */ /* 0x0007e2000c101524 */
[----:B------:R-:W-:Y:S05]  /*4f40*/  BRA `(.L_x_154) ;  /* 0x0000001000d07947 */ /* 0x000fea0003800000 */
.L_x_29:
[----:B------:R-:W-:Y:S01]  /*4f50*/  ISETP.GT.AND P3, PT, R4, 0x1, PT ;  /* 0x000000010400780c */ /* 0x000fe20003f64270 */
[----:B------:R-:W-:Y:S01]  /*4f60*/  ULDC.64 UR4, c[0x0][0x5c0] ;  /* 0x0001700000047ab9 */ /* 0x000fe20000000a00 */
[-C--:B------:R-:W-:Y:S01]  /*4f70*/  FMUL R24, R24, R19.reuse ;  /* 0x0000001318187220 */ /* 0x080fe20000400000 */
[----:B------:R-:W-:Y:S01]  /*4f80*/  LEA R6, P4, R102, UR4, 0x1 ;  /* 0x0000000466067c11 */ /* 0x000fe2000f8808ff */
[-C--:B------:R-:W-:Y:S01]  /*4f90*/  FMUL R25, R25, R19.reuse ;  /* 0x0000001319197220 */ /* 0x080fe20000400000 */
[----:B------:R-:W-:Y:S01]  /*4fa0*/  ISETP.GT.AND P0, PT, R3, RZ, P3 ;  /* 0x000000ff0300720c */ /* 0x000fe20001f04270 */
[-C--:B------:R-:W-:Y:S01]  /*4fb0*/  FMUL R26, R26, R19.reuse ;  /* 0x000000131a1a7220 */ /* 0x080fe20000400000 */
[----:B------:R-:W-:Y:S01]  /*4fc0*/  F2FP.F16.F32.PACK_AB R24, RZ, R24 ;  /* 0x00000018ff18723e */ /* 0x000fe200000000ff */
[-C--:B------:R-:W-:Y:S01]  /*4fd0*/  FMUL R27, R27, R19.reuse ;  /* 0x000000131b1b7220 */ /* 0x080fe20000400000 */
[----:B------:R-:W-:Y:S01]  /*4fe0*/  LEA.HI.X R7, R102, UR5, R113, 0x1, P4 ;  /* 0x0000000566077c11 */ /* 0x000fe2000a0f0c71 */
[----:B------:R-:W-:Y:S01]  /*4ff0*/  FMUL R28, R28, R19 ;  /* 0x000000131c1c7220 */ /* 0x000fe20000400000 */
[----:B------:R-:W-:Y:S01]  /*5000*/  F2FP.F16.F32.PACK_AB R25, RZ, R25 ;  /* 0x00000019ff19723e */ /* 0x000fe200000000ff */
[-C--:B------:R-:W-:Y:S01]  /*5010*/  FMUL R29, R29, R19.reuse ;  /* 0x000000131d1d7220 */ /* 0x080fe20000400000 */
[----:B------:R-:W-:Y:S01]  /*5020*/  ISETP.GT.AND P2, PT, R3, 0x8, P2 ;  /* 0x000000080300780c */ /* 0x000fe20001744270 */
[----:B------:R-:W-:Y:S01]  /*5030*/  @P1 STG.E.U16 desc[UR36][R6.64], R24 ;  /* 0x0000001806001986 */ /* 0x000fe2000c101524 */
[----:B------:R-:W-:Y:S01]  /*5040*/  ISETP.GT.AND P1, PT, R4, 0x8, PT ;  /* 0x000000080400780c */ /* 0x000fe20003f24270 */
[-C--:B------:R-:W-:Y:S01]  /*5050*/  FMUL R30, R30, R19.reuse ;  /* 0x000000131e1e7220 */ /* 0x080fe20000400000 */
[C---:B------:R-:W-:Y:S01]  /*5060*/  SHF.L.U64.HI R5, R92.reuse, 0x1, R91 ;  /* 0x000000015c057819 */ /* 0x040fe2000001025b */
[----:B------:R-:W-:Y:S01]  /*5070*/  @P0 STG.E.U16 desc[UR36][R6.64+0x2], R25 ;  /* 0x0000021906000986 */ /* 0x000fe2000c101524 */
[----:B------:R-:W-:Y:S01]  /*5080*/  LEA R8, P5, R92, R6, 0x1 ;  /* 0x000000065c087211 */ /* 0x000fe200078a08ff */
[-C--:B------:R-:W-:Y:S01]  /*5090*/  FMUL R31, R31, R19.reuse ;  /* 0x000000131f1f7220 */ /* 0x080fe20000400000 */
[----:B------:R-:W-:Y:S01]  /*50a0*/  ISETP.GT.AND P3, PT, R3, 0x8, P3 ;  /* 0x000000080300780c */ /* 0x000fe20001f64270 */
[-C--:B------:R-:W-:Y:S01]  /*50b0*/  FMUL R32, R32, R19.reuse ;  /* 0x0000001320207220 */ /* 0x080fe20000400000 */
[----:B------:R-:W-:Y:S01]  /*50c0*/  ISETP.GT.AND P0, PT, R4, 0x9, PT ;  /* 0x000000090400780c */ /* 0x000fe20003f04270 */
[----:B------:R-:W-:Y:S01]  /*50d0*/  IMAD.X R9, R5, 0x1, R7, P5 ;  /* 0x0000000105097824 */ /* 0x000fe200028e0607 */
[----:B------:R-:W-:Y:S01]  /*50e0*/  ISETP.GT.AND P4, PT, R3, RZ, P1 ;  /* 0x000000ff0300720c */ /* 0x000fe20000f84270 */
[-C--:B------:R-:W-:Y:S01]  /*50f0*/  FMUL R33, R33, R19.reuse ;  /* 0x0000001321217220 */ /* 0x080fe20000400000 */
[----:B------:R-:W-:Y:S01]  /*5100*/  F2FP.F16.F32.PACK_AB R26, RZ, R26 ;  /* 0x0000001aff1a723e */ /* 0x000fe200000000ff */
[-C--:B------:R-:W-:Y:S01]  /*5110*/  FMUL R34, R34, R19.reuse ;  /* 0x0000001322227220 */ /* 0x080fe20000400000 */
[----:B------:R-:W-:Y:S01]  /*5120*/  ISETP.GT.AND P5, PT, R3, RZ, P0 ;  /* 0x000000ff0300720c */ /* 0x000fe200007a4270 */
[----:B------:R-:W-:Y:S01]  /*5130*/  FMUL R35, R35, R19 ;  /* 0x0000001323237220 */ /* 0x000fe20000400000 */
[----:B------:R-:W-:Y:S01]  /*5140*/  F2FP.F16.F32.PACK_AB R27, RZ, R27 ;  /* 0x0000001bff1b723e */ /* 0x000fe200000000ff */
[----:B------:R-:W-:Y:S01]  /*5150*/  @P2 STG.E.U16 desc[UR36][R8.64], R26 ;  /* 0x0000001a08002986 */ /* 0x000fe2000c101524 */
[----:B------:R-:W-:Y:S01]  /*5160*/  F2FP.F16.F32.PACK_AB R28, RZ, R28 ;  /* 0x0000001cff1c723e */ /* 0x000fe200000000ff */
[-C--:B------:R-:W-:Y:S01]  /*5170*/  FMUL R36, R36, R19.reuse ;  /* 0x0000001324247220 */ /* 0x080fe20000400000 */
[----:B------:R-:W-:Y:S01]  /*5180*/  ISETP.GT.AND P2, PT, R3, 0x8, P1 ;  /* 0x000000080300780c */ /* 0x000fe20000f44270 */
[----:B------:R-:W-:Y:S01]  /*5190*/  @P3 STG.E.U16 desc[UR36][R8.64+0x2], R27 ;  /* 0x0000021b08003986 */ /* 0x000fe2000c101524 */
[----:B------:R-:W-:Y:S01]  /*51a0*/  ISETP.GT.AND P1, PT, R4, 0x10, PT ;  /* 0x000000100400780c */ /* 0x000fe20003f24270 */
[----:B------:R-:W-:Y:S01]  /*51b0*/  FMUL R37, R37, R19 ;  /* 0x0000001325257220 */ /* 0x000fe20000400000 */
[----:B------:R-:W-:Y:S01]  /*51c0*/  F2FP.F16.F32.PACK_AB R29, RZ, R29 ;  /* 0x0000001dff1d723e */ /* 0x000fe200000000ff */
[----:B------:R-:W-:Y:S01]  /*51d0*/  @P4 STG.E.U16 desc[UR36][R6.64+0x10], R28 ;  /* 0x0000101c06004986 */ /* 0x000fe2000c101524 */
[C---:B------:R-:W-:Y:S01]  /*51e0*/  ISETP.GT.AND P3, PT, R3.reuse, 0x8, P0 ;  /* 0x000000080300780c */ /* 0x040fe20000764270 */
[-C--:B------:R-:W-:Y:S01]  /*51f0*/  FMUL R38, R38, R19.reuse ;  /* 0x0000001326267220 */ /* 0x080fe20000400000 */
[----:B------:R-:W-:Y:S01]  /*5200*/  ISETP.GT.AND P0, PT, R4, 0x11, PT ;  /* 0x000000110400780c */ /* 0x000fe20003f04270 */
[----:B------:R-:W-:Y:S01]  /*5210*/  @P5 STG.E.U16 desc[UR36][R6.64+0x12], R29 ;  /* 0x0000121d06005986 */ /* 0x000fe2000c101524 */
        /* <DEDUP_REMOVED lines=161> */
[----:B------:R-:W-:Y:S01]  /*5c30*/  FMUL R87, R87, R19 ;  /* 0x0000001357577220 */ /* 0x000fe20000400000 */
[----:B------:R-:W-:-:S02]  /*5c40*/  F2FP.F16.F32.PACK_AB R62, RZ, R62 ;  /* 0x0000003eff3e723e */ /* 0x000fc400000000ff */
[C---:B------:R-:W-:Y:S02]  /*5c50*/  ISETP.GT.AND P5, PT, R3.reuse, RZ, P0 ;  /* 0x000000ff0300720c */ /* 0x040fe400007a4270 */
[----:B------:R-:W-:Y:S01]  /*5c60*/  F2FP.F16.F32.PACK_AB R63, RZ, R63 ;  /* 0x0000003fff3f723e */ /* 0x000fe200000000ff */
[----:B------:R-:W-:Y:S01]  /*5c70*/  @P2 STG.E.U16 desc[UR36][R8.64+0x90], R62 ;  /* 0x0000903e08002986 */ /* 0x000fe2000c101524 */
[----:B------:R-:W-:Y:S02]  /*5c80*/  F2FP.F16.F32.PACK_AB R64, RZ, R64 ;  /* 0x00000040ff40723e */ /* 0x000fe400000000ff */
[C---:B------:R-:W-:Y:S01]  /*5c90*/  ISETP.GT.AND P2, PT, R3.reuse, 0x8, P1 ;  /* 0x000000080300780c */ /* 0x040fe20000f44270 */
[----:B------:R-:W-:Y:S01]  /*5ca0*/  @P3 STG.E.U16 desc[UR36][R8.64+0x92], R63 ;  /* 0x0000923f08003986 */ /* 0x000fe2000c101524 */
[----:B------:R-:W-:Y:S02]  /*5cb0*/  ISETP.GT.AND P1, PT, R4, 0x58, PT ;  /* 0x000000580400780c */ /* 0x000fe40003f24270 */
[----:B------:R-:W-:Y:S01]  /*5cc0*/  F2FP.F16.F32.PACK_AB R65, RZ, R65 ;  /* 0x00000041ff41723e */ /* 0x000fe200000000ff */
[----:B------:R-:W-:Y:S01]  /*5cd0*/  @P4 STG.E.U16 desc[UR36][R6.64+0xa0], R64 ;  /* 0x0000a04006004986 */ /* 0x000fe2000c101524 */
[----:B------:R-:W-:-:S02]  /*5ce0*/  ISETP.GT.AND P3, PT, R3, 0x8, P0 ;  /* 0x000000080300780c */ /* 0x000fc40000764270 */
[----:B------:R-:W-:Y:S01]  /*5cf0*/  ISETP.GT.AND P0, PT, R4, 0x59, PT ;  /* 0x000000590400780c */ /* 0x000fe20003f04270 */
[----:B------:R-:W-:Y:S01]  /*5d00*/  @P5 STG.E.U16 desc[UR36][R6.64+0xa2], R65 ;  /* 0x0000a24106005986 */ /* 0x000fe2000c101524 */
[C---:B------:R-:W-:Y:S02]  /*5d10*/  ISETP.GT.AND P4, PT, R3.reuse, RZ, P1 ;  /* 0x000000ff0300720c */ /* 0x040fe40000f84270 */
[----:B------:R-:W-:Y:S02]  /*5d20*/  F2FP.F16.F32.PACK_AB R66, RZ, R66 ;  /* 0x00000042ff42723e */ /* 0x000fe400000000ff */
[----:B------:R-:W-:Y:S02]  /*5d30*/  ISETP.GT.AND P5, PT, R3, RZ, P0 ;  /* 0x000000ff0300720c */ /* 0x000fe400007a4270 */
[----:B------:R-:W-:Y:S01]  /*5d40*/  F2FP.F16.F32.PACK_AB R67, RZ, R67 ;  /* 0x00000043ff43723e */ /* 0x000fe200000000ff */
[----:B------:R-:W-:Y:S01]  /*5d50*/  @P2 STG.E.U16 desc[UR36][R8.64+0xa0], R66 ;  /* 0x0000a04208002986 */ /* 0x000fe2000c101524 */
[----:B------:R-:W-:-:S02]  /*5d60*/  F2FP.F16.F32.PACK_AB R68, RZ, R68 ;  /* 0x00000044ff44723e */ /* 0x000fc400000000ff */
[C---:B------:R-:W-:Y:S01]  /*5d70*/  ISETP.GT.AND P2, PT, R3.reuse, 0x8, P1 ;  /* 0x000000080300780c */ /* 0x040fe20000f44270 */
[----:B------:R-:W-:Y:S01]  /*5d80*/  @P3 STG.E.U16 desc[UR36][R8.64+0xa2], R67 ;  /* 0x0000a24308003986 */ /* 0x000fe2000c101524 */
[C---:B------:R-:W-:Y:S02]  /*5d90*/  ISETP.GT.AND P1, PT, R4.reuse, 0x60, PT ;  /* 0x000000600400780c */ /* 0x040fe40003f24270 */
[----:B------:R-:W-:Y:S01]  /*5da0*/  F2FP.F16.F32.PACK_AB R69, RZ, R69 ;  /* 0x00000045ff45723e */ /* 0x000fe200000000ff */
[----:B------:R-:W-:Y:S01]  /*5db0*/  @P4 STG.E.U16 desc[UR36][R6.64+0xb0], R68 ;  /* 0x0000b04406004986 */ /* 0x000fe2000c101524 */
[C---:B------:R-:W-:Y:S02]  /*5dc0*/  ISETP.GT.AND P3, PT, R3.reuse, 0x8, P0 ;  /* 0x000000080300780c */ /* 0x040fe40000764270 */
[----:B------:R-:W-:Y:S01]  /*5dd0*/  ISETP.GT.AND P0, PT, R4, 0x61, PT ;  /* 0x000000610400780c */ /* 0x000fe20003f04270 */
[----:B------:R-:W-:Y:S01]  /*5de0*/  @P5 STG.E.U16 desc[UR36][R6.64+0xb2], R69 ;  /* 0x0000b24506005986 */ /* 0x000fe2000c101524 */
[----:B------:R-:W-:-:S02]  /*5df0*/  ISETP.GT.AND P4, PT, R3, RZ, P1 ;  /* 0x000000ff0300720c */ /* 0x000fc40000f84270 */
[C---:B------:R-:W-:Y:S02]  /*5e00*/  ISETP.GT.AND P5, PT, R3.reuse, RZ, P0 ;  /* 0x000000ff0300720c */ /* 0x040fe400007a4270 */
[----:B------:R-:W-:Y:S02]  /*5e10*/  F2FP.F16.F32.PACK_AB R70, RZ, R70 ;  /* 0x00000046ff46723e */ /* 0x000fe400000000ff */
[----:B------:R-:W-:Y:S02]  /*5e20*/  F2FP.F16.F32.PACK_AB R71, RZ, R71 ;  /* 0x00000047ff47723e */ /* 0x000fe400000000ff */
[----:B------:R-:W-:Y:S01]  /*5e30*/  F2FP.F16.F32.PACK_AB R72, RZ, R72 ;  /* 0x00000048ff48723e */ /* 0x000fe200000000ff */
[----:B------:R-:W-:Y:S01]  /*5e40*/  @P2 STG.E.U16 desc[UR36][R8.64+0xb0], R70 ;  /* 0x0000b04608002986 */ /* 0x000fe2000c101524 */
[----:B------:R-:W-:Y:S02]  /*5e50*/  F2FP.F16.F32.PACK_AB R73, RZ, R73 ;  /* 0x00000049ff49723e */ /* 0x000fe400000000ff */
[C---:B------:R-:W-:Y:S01]  /*5e60*/  ISETP.GT.AND P1, PT, R3.reuse, 0x8, P1 ;  /* 0x000000080300780c */ /* 0x040fe20000f24270 */
[----:B------:R-:W-:Y:S01]  /*5e70*/  @P3 STG.E.U16 desc[UR36][R8.64+0xb2], R71 ;  /* 0x0000b24708003986 */ /* 0x000fe2000c101524 */
[----:B------:R-:W-:-:S02]  /*5e80*/  ISETP.GT.AND P2, PT, R3, 0x8, P0 ;  /* 0x000000080300780c */ /* 0x000fc40000744270 */
[C---:B------:R-:W-:Y:S01]  /*5e90*/  ISETP.GT.AND P0, PT, R4.reuse, 0x69, PT ;  /* 0x000000690400780c */ /* 0x040fe20003f04270 */
[----:B------:R-:W-:Y:S01]  /*5ea0*/  @P4 STG.E.U16 desc[UR36][R6.64+0xc0], R72 ;  /* 0x0000c04806004986 */ /* 0x000fe2000c101524 */
[----:B------:R-:W-:Y:S02]  /*5eb0*/  ISETP.GT.AND P4, PT, R4, 0x68, PT ;  /* 0x000000680400780c */ /* 0x000fe40003f84270 */
[----:B------:R-:W-:Y:S01]  /*5ec0*/  F2FP.F16.F32.PACK_AB R74, RZ, R74 ;  /* 0x0000004aff4a723e */ /* 0x000fe200000000ff */
[----:B------:R-:W-:Y:S01]  /*5ed0*/  @P5 STG.E.U16 desc[UR36][R6.64+0xc2], R73 ;  /* 0x0000c24906005986 */ /* 0x000fe2000c101524 */
[C---:B------:R-:W-:Y:S02]  /*5ee0*/  ISETP.GT.AND P5, PT, R3.reuse, RZ, P4 ;  /* 0x000000ff0300720c */ /* 0x040fe400027a4270 */
[----:B------:R-:W-:Y:S01]  /*5ef0*/  ISETP.GT.AND P3, PT, R3, RZ, P0 ;  /* 0x000000ff0300720c */ /* 0x000fe20000764270 */
[----:B------:R-:W-:Y:S01]  /*5f00*/  @P1 STG.E.U16 desc[UR36][R8.64+0xc0], R74 ;  /* 0x0000c04a08001986 */ /* 0x000fe2000c101524 */
[----:B------:R-:W-:-:S02]  /*5f10*/  F2FP.F16.F32.PACK_AB R75, RZ, R75 ;  /* 0x0000004bff4b723e */ /* 0x000fc400000000ff */
[----:B------:R-:W-:Y:S02]  /*5f20*/  F2FP.F16.F32.PACK_AB R76, RZ, R76 ;  /* 0x0000004cff4c723e */ /* 0x000fe400000000ff */
[C---:B------:R-:W-:Y:S01]  /*5f30*/  ISETP.GT.AND P4, PT, R3.reuse, 0x8, P4 ;  /* 0x000000080300780c */ /* 0x040fe20002784270 */
[----:B------:R-:W-:Y:S01]  /*5f40*/  @P2 STG.E.U16 desc[UR36][R8.64+0xc2], R75 ;  /* 0x0000c24b08002986 */ /* 0x000fe2000c101524 */
[----:B------:R-:W-:Y:S02]  /*5f50*/  F2FP.F16.F32.PACK_AB R77, RZ, R77 ;  /* 0x0000004dff4d723e */ /* 0x000fe400000000ff */
[C---:B------:R-:W-:Y:S01]  /*5f60*/  ISETP.GT.AND P2, PT, R4.reuse, 0x71, PT ;  /* 0x000000710400780c */ /* 0x040fe20003f44270 */
[----:B------:R-:W-:Y:S01]  /*5f70*/  @P5 STG.E.U16 desc[UR36][R6.64+0xd0], R76 ;  /* 0x0000d04c06005986 */ /* 0x000fe2000c101524 */
[----:B------:R-:W-:Y:S02]  /*5f80*/  ISETP.GT.AND P5, PT, R3, 0x8, P0 ;  /* 0x000000080300780c */ /* 0x000fe400007a4270 */
[C---:B------:R-:W-:Y:S01]  /*5f90*/  ISETP.GT.AND P1, PT, R4.reuse, 0x78, PT ;  /* 0x000000780400780c */ /* 0x040fe20003f24270 */
[----:B------:R-:W-:Y:S01]  /*5fa0*/  @P3 STG.E.U16 desc[UR36][R6.64+0xd2], R77 ;  /* 0x0000d24d06003986 */ /* 0x000fe2000c101524 */
[----:B------:R-:W-:-:S02]  /*5fb0*/  ISETP.GT.AND P3, PT, R4, 0x70, PT ;  /* 0x000000700400780c */ /* 0x000fc40003f64270 */
[----:B------:R-:W-:Y:S01]  /*5fc0*/  ISETP.GT.AND P0, PT, R4, 0x79, PT ;  /* 0x000000790400780c */ /* 0x000fe20003f04270 */
[----:B------:R-:W-:Y:S01]  /*5fd0*/  @P4 IMAD.MOV.U32 R4, RZ, RZ, R8 ;  /* 0x000000ffff044224 */ /* 0x000fe200078e0008 */
[----:B------:R-:W-:Y:S01]  /*5fe0*/  F2FP.F16.F32.PACK_AB R78, RZ, R78 ;  /* 0x0000004eff4e723e */ /* 0x000fe200000000ff */
[----:B------:R-:W-:Y:S01]  /*5ff0*/  @P4 IMAD.MOV.U32 R5, RZ, RZ, R9 ;  /* 0x000000ffff054224 */ /* 0x000fe200078e0009 */
[----:B------:R-:W-:Y:S02]  /*6000*/  F2FP.F16.F32.PACK_AB R79, RZ, R79 ;  /* 0x0000004fff4f723e */ /* 0x000fe400000000ff */
[----:B------:R-:W-:Y:S02]  /*6010*/  F2FP.F16.F32.PACK_AB R80, RZ, R80 ;  /* 0x00000050ff50723e */ /* 0x000fe400000000ff */
[----:B------:R0:W-:Y:S01]  /*6020*/  @P4 STG.E.U16 desc[UR36][R4.64+0xd0], R78 ;  /* 0x0000d04e04004986 */ /* 0x0001e2000c101524 */
[----:B------:R-:W-:Y:S02]  /*6030*/  ISETP.GT.AND P4, PT, R3, RZ, P2 ;  /* 0x000000ff0300720c */ /* 0x000fe40001784270 */
[----:B------:R-:W-:-:S02]  /*6040*/  F2FP.F16.F32.PACK_AB R81, RZ, R81 ;  /* 0x00000051ff51723e */ /* 0x000fc400000000ff */
[----:B------:R-:W-:Y:S02]  /*6050*/  ISETP.GT.AND P2, PT, R3, 0x8, P2 ;  /* 0x000000080300780c */ /* 0x000fe40001744270 */
[----:B------:R-:W-:Y:S02]  /*6060*/  F2FP.F16.F32.PACK_AB R82, RZ, R82 ;  /* 0x00000052ff52723e */ /* 0x000fe400000000ff */
[----:B------:R-:W-:Y:S02]  /*6070*/  F2FP.F16.F32.PACK_AB R83, RZ, R83 ;  /* 0x00000053ff53723e */ /* 0x000fe400000000ff */
[----:B------:R-:W-:Y:S01]  /*6080*/  F2FP.F16.F32.PACK_AB R84, RZ, R84 ;  /* 0x00000054ff54723e */ /* 0x000fe200000000ff */
[----:B0-----:R-:W-:Y:S01]  /*6090*/  @P5 IMAD.MOV.U32 R4, RZ, RZ, R8 ;  /* 0x000000ffff045224 */ /* 0x001fe200078e0008 */
[----:B------:R-:W-:Y:S01]  /*60a0*/  F2FP.F16.F32.PACK_AB R85, RZ, R85 ;  /* 0x00000055ff55723e */ /* 0x000fe200000000ff */
[----:B------:R-:W-:Y:S01]  /*60b0*/  @P5 IMAD.MOV.U32 R5, RZ, RZ, R9 ;  /* 0x000000ffff055224 */ /* 0x000fe200078e0009 */
[----:B------:R-:W-:-:S02]  /*60c0*/  F2FP.F16.F32.PACK_AB R86, RZ, R86 ;  /* 0x00000056ff56723e */ /* 0x000fc400000000ff */
[----:B------:R-:W-:Y:S02]  /*60d0*/  F2FP.F16.F32.PACK_AB R87, RZ, R87 ;  /* 0x00000057ff57723e */ /* 0x000fe400000000ff */
[----:B------:R0:W-:Y:S01]  /*60e0*/  @P5 STG.E.U16 desc[UR36][R4.64+0xd2], R79 ;  /* 0x0000d24f04005986 */ /* 0x0001e2000c101524 */
[C---:B------:R-:W-:Y:S02]  /*60f0*/  ISETP.GT.AND P5, PT, R3.reuse, RZ, P3 ;  /* 0x000000ff0300720c */ /* 0x040fe40001fa4270 */
[----:B------:R-:W-:-:S11]  /*6100*/  ISETP.GT.AND P3, PT, R3, 0x8, P3 ;  /* 0x000000080300780c */ /* 0x000fd60001f64270 */
[----:B0-----:R-:W-:Y:S02]  /*6110*/  @P5 IMAD.MOV.U32 R4, RZ, RZ, R6 ;  /* 0x000000ffff045224 */ /* 0x001fe400078e0006 */
[----:B------:R-:W-:-:S05]  /*6120*/  @P5 IMAD.MOV.U32 R5, RZ, RZ, R7 ;  /* 0x000000ffff055224 */ /* 0x000fca00078e0007 */
[----:B------:R0:W-:Y:S01]  /*6130*/  @P5 STG.E.U16 desc[UR36][R4.64+0xe0], R80 ;  /* 0x0000e05004005986 */ /* 0x0001e2000c101524 */
[C---:B------:R-:W-:Y:S02]  /*6140*/  ISETP.GT.AND P5, PT, R3.reuse, RZ, P0 ;  /* 0x000000ff0300720c */ /* 0x040fe400007a4270 */
[----:B------:R-:W-:Y:S01]  /*6150*/  ISETP.GT.AND P0, PT, R3, 0x8, P0 ;  /* 0x000000080300780c */ /* 0x000fe20000704270 */
[----:B0-----:R-:W-:Y:S02]  /*6160*/  @P4 IMAD.MOV.U32 R4, RZ, RZ, R6 ;  /* 0x000000ffff044224 */ /* 0x001fe400078e0006 */
[----:B------:R-:W-:-:S05]  /*6170*/  @P4 IMAD.MOV.U32 R5, RZ, RZ, R7 ;  /* 0x000000ffff054224 */ /* 0x000fca00078e0007 */
[----:B------:R0:W-:Y:S01]  /*6180*/  @P4 STG.E.U16 desc[UR36][R4.64+0xe2], R81 ;  /* 0x0000e25104004986 */ /* 0x0001e2000c101524 */
[C---:B------:R-:W-:Y:S02]  /*6190*/  ISETP.GT.AND P4, PT, R3.reuse, RZ, P1 ;  /* 0x000000ff0300720c */ /* 0x040fe40000f84270 */
[----:B------:R-:W-:Y:S01]  /*61a0*/  ISETP.GT.AND P1, PT, R3, 0x8, P1 ;  /* 0x000000080300780c */ /* 0x000fe20000f24270 */
[----:B0-----:R-:W-:Y:S02]  /*61b0*/  @P3 IMAD.MOV.U32 R4, RZ, RZ, R8 ;  /* 0x000000ffff043224 */ /* 0x001fe400078e0008 */
[----:B------:R-:W-:-:S05]  /*61c0*/  @P3 IMAD.MOV.U32 R5, RZ, RZ, R9 ;  /* 0x000000ffff053224 */ /* 0x000fca00078e0009 */
[----:B------:R0:W-:Y:S02]  /*61d0*/  @P3 STG.E.U16 desc[UR36][R4.64+0xe0], R82 ;  /* 0x0000e05204003986 */ /* 0x0001e4000c101524 */
[----:B0-----:R-:W-:Y:S02]  /*61e0*/  @P2 IMAD.MOV.U32 R4, RZ, RZ, R8 ;  /* 0x000000ffff042224 */ /* 0x001fe400078e0008 */
[----:B------:R-:W-:-:S05]  /*61f0*/  @P2 IMAD.MOV.U32 R5, RZ, RZ, R9 ;  /* 0x000000ffff052224 */ /* 0x000fca00078e0009 */
[----:B------:R0:W-:Y:S02]  /*6200*/  @P2 STG.E.U16 desc[UR36][R4.64+0xe2], R83 ;  /* 0x0000e25304002986 */ /* 0x0001e4000c101524 */
[----:B0-----:R-:W-:Y:S02]  /*6210*/  @P4 IMAD.MOV.U32 R4, RZ, RZ, R6 ;  /* 0x000000ffff044224 */ /* 0x001fe400078e0006 */
[----:B------:R-:W-:-:S05]  /*6220*/  @P4 IMAD.MOV.U32 R5, RZ, RZ, R7 ;  /* 0x000000ffff054224 */ /* 0x000fca00078e0007 */
[----:B------:R0:W-:Y:S04]  /*6230*/  @P4 STG.E.U16 desc[UR36][R4.64+0xf0], R84 ;  /* 0x0000f05404004986 */ /* 0x0001e8000c101524 */
[----:B------:R1:W-:Y:S01]  /*6240*/  @P5 STG.E.U16 desc[UR36][R6.64+0xf2], R85 ;  /* 0x0000f25506005986 */ /* 0x0003e2000c101524 */
[----:B0-----:R-:W-:Y:S02]  /*6250*/  @P1 IMAD.MOV.U32 R4, RZ, RZ, R8 ;  /* 0x000000ffff041224 */ /* 0x001fe400078e0008 */
[----:B------:R-:W-:-:S05]  /*6260*/  @P1 IMAD.MOV.U32 R5, RZ, RZ, R9 ;  /* 0x000000ffff051224 */ /* 0x000fca00078e0009 */
[----:B------:R1:W-:Y:S04]  /*6270*/  @P1 STG.E.U16 desc[UR36][R4.64+0xf0], R86 ;  /* 0x0000f05604001986 */ /* 0x0003e8000c101524 */
[----:B------:R1:W-:Y:S02]  /*6280*/  @P0 STG.E.U16 desc[UR36][R8.64+0xf2], R87 ;  /* 0x0000f25708000986 */ /* 0x0003e4000c101524 */
.L_x_154:
[----:B------:R-:W-:Y:S05]  /*6290*/  BSYNC B0 ;  /* 0x0000000000007941 */ /* 0x000fea0003800000 */
.L_x_28:
[----:B------:R-:W-:Y:S01]  /*62a0*/  IADD3 R16, P0, R16, UR38, RZ ;  /* 0x0000002610107c10 */ /* 0x000fe2000ff1e0ff */
[----:B------:R-:W-:Y:S01]  /*62b0*/  ULDC.64 UR4, c[0x0][0x650] ;  /* 0x0001940000047ab9 */ /* 0x000fe20000000a00 */
[----:B------:R-:W-:Y:S01]  /*62c0*/  PRMT R3, RZ, 0x7610, R3 ;  /* 0x00007610ff037816 */ /* 0x000fe20000000003 */
[----:B------:R-:W-:Y:S01]  /*62d0*/  IMAD.MOV.U32 R100, RZ, RZ, -0x1 ;  /* 0xffffffffff647424 */ /* 0x000fe200078e00ff */
[----:B------:R-:W-:Y:S01]  /*62e0*/  IADD3.X R17, R17, UR41, RZ, P0, !PT ;  /* 0x0000002911117c10 */ /* 0x000fe200087fe4ff */
[----:B------:R-:W-:Y:S01]  /*62f0*/  IMAD.MOV.U32 R99, RZ, RZ, -0x1 ;  /* 0xffffffffff637424 */ /* 0x000fe200078e00ff */
[----:B------:R-:W-:-:S04]  /*6300*/  ISETP.GE.U32.AND P0, PT, R16, UR4, PT ;  /* 0x0000000410007c0c */ /* 0x000fc8000bf06070 */
[----:B------:R-:W-:-:S13]  /*6310*/  ISETP.GE.U32.AND.EX P0, PT, R17, UR5, PT, P0 ;  /* 0x0000000511007c0c */ /* 0x000fda000bf06100 */
[----:B------:R-:W-:Y:S05]  /*6320*/  @P0 BRA `(.L_x_155) ;  /* 0x00000004004c0947 */ /* 0x000fea0003800000 */
[----:B------:R-:W0:Y:S01]  /*6330*/  LDC.64 R10, c[0x0][0x628] ;  /* 0x00018a00ff0a7b82 */ /* 0x000e220000000a00 */
[----:B---3--:R-:W3:Y:S01]  /*6340*/  S2R R12, SR_CTAID.X ;  /* 0x00000000000c7919 */ /* 0x008ee20000002500 */
[----:B-12-4-:R-:W-:Y:S02]  /*6350*/  IMAD.MOV.U32 R8, RZ, RZ, R16 ;  /* 0x000000ffff087224 */ /* 0x016fe400078e0010 */
[----:B------:R-:W-:Y:S01]  /*6360*/  IMAD.MOV.U32 R9, RZ, RZ, R17 ;  /* 0x000000ffff097224 */ /* 0x000fe200078e0011 */
[----:B------:R-:W1:Y:S03]  /*6370*/  S2R R20, SR_CTAID.Y ;  /* 0x0000000000147919 */ /* 0x000e660000002600 */
[----:B------:R-:W2:Y:S08]  /*6380*/  LDC R0, c[0x0][0x630] ;  /* 0x00018c00ff007b82 */ /* 0x000eb00000000800 */
[----:B------:R-:W4:Y:S01]  /*6390*/  LDC.64 R14, c[0x0][0x620] ;  /* 0x00018800ff0e7b82 */ /* 0x000f220000000a00 */
[----:B0-----:R-:W-:-:S04]  /*63a0*/  ISETP.NE.U32.AND P0, PT, R10, RZ, PT ;  /* 0x000000ff0a00720c */ /* 0x001fc80003f05070 */
[----:B------:R-:W-:-:S13]  /*63b0*/  ISETP.NE.AND.EX P0, PT, R11, RZ, PT, P0 ;  /* 0x000000ff0b00720c */ /* 0x000fda0003f05300 */
[----:B-1234-:R-:W-:Y:S05]  /*63c0*/  @!P0 BRA `(.L_x_156) ;  /* 0x0000000000288947 */ /* 0x01efea0003800000 */
        /* <DEDUP_REMOVED lines=10> */
.L_x_156:
[-CC-:B------:R-:W-:Y:S01]  /*6470*/  SHF.R.U64 R99, R8, R0.reuse, R9.reuse ;  /* 0x0000000008637219 */ /* 0x180fe20000001209 */
[----:B------:R-:W0:Y:S01]  /*6480*/  LDC.64 R26, c[0x0][0x640] ;  /* 0x00019000ff1a7b82 */ /* 0x000e220000000a00 */
[----:B------:R-:W-:Y:S01]  /*6490*/  SHF.R.U32.HI R0, RZ, R0, R9 ;  /* 0x00000000ff007219 */ /* 0x000fe20000011609 */
[----:B------:R-:W-:Y:S01]  /*64a0*/  ULDC UR4, c[0x0][0x150] ;  /* 0x0000540000047ab9 */ /* 0x000fe20000000800 */
[----:B------:R-:W-:Y:S02]  /*64b0*/  IADD3 R3, P0, RZ, -R99, RZ ;  /* 0x80000063ff037210 */ /* 0x000fe40007f1e0ff */
[----:B------:R-:W-:-:S03]  /*64c0*/  I2FP.F32.U32 R7, R12 ;  /* 0x0000000c00077245 */ /* 0x000fc60000201000 */
[----:B------:R-:W1:Y:S01]  /*64d0*/  LDC R6, c[0x0][0x618] ;  /* 0x00018600ff067b82 */ /* 0x000e620000000800 */
[----:B------:R-:W-:Y:S02]  /*64e0*/  IMAD.X R5, RZ, RZ, ~R0, P0 ;  /* 0x000000ffff057224 */ /* 0x000fe400000e0e00 */
[----:B------:R-:W-:Y:S01]  /*64f0*/  FMUL R7, R7, UR4 ;  /* 0x0000000407077c20 */ /* 0x000fe20008400000 */
[----:B------:R-:W-:Y:S01]  /*6500*/  ULDC UR4, c[0x0][0x154] ;  /* 0x0000550000047ab9 */ /* 0x000fe20000000800 */
[-C--:B------:R-:W-:Y:S02]  /*6510*/  IMAD R0, R5, R14.reuse, RZ ;  /* 0x0000000e05007224 */ /* 0x080fe400078e02ff */
[C---:B------:R-:W-:Y:S01]  /*6520*/  IMAD.WIDE.U32 R4, R3.reuse, R14, R16 ;  /* 0x0000000e03047225 */ /* 0x040fe200078e0010 */
[----:B------:R-:W2:Y:S01]  /*6530*/  LDC R8, c[0x0][0x608] ;  /* 0x00018200ff087b82 */ /* 0x000ea20000000800 */
[----:B------:R-:W3:Y:S02]  /*6540*/  F2I.U32.TRUNC.NTZ R7, R7 ;  /* 0x0000000700077305 */ /* 0x000ee4000020f000 */
[----:B------:R-:W-:Y:S01]  /*6550*/  IMAD R3, R3, R15, R0 ;  /* 0x0000000f03037224 */ /* 0x000fe200078e0200 */
[----:B------:R-:W-:-:S03]  /*6560*/  I2FP.F32.U32 R0, R20 ;  /* 0x0000001400007245 */ /* 0x000fc60000201000 */
[----:B------:R-:W-:Y:S01]  /*6570*/  IMAD.IADD R3, R5, 0x1, R3 ;  /* 0x0000000105037824 */ /* 0x000fe200078e0203 */
[----:B------:R-:W4:Y:S01]  /*6580*/  LDC R11, c[0x0][0x658] ;  /* 0x00019600ff0b7b82 */ /* 0x000f220000000800 */
[----:B0-----:R-:W-:-:S04]  /*6590*/  ISETP.NE.U32.AND P0, PT, R26, RZ, PT ;  /* 0x000000ff1a00720c */ /* 0x001fc80003f05070 */
[----:B------:R-:W-:-:S03]  /*65a0*/  ISETP.NE.AND.EX P0, PT, R27, RZ, PT, P0 ;  /* 0x000000ff1b00720c */ /* 0x000fc60003f05300 */
[----:B------:R-:W0:Y:S01]  /*65b0*/  LDC R9, c[0x0][0x144] ;  /* 0x00005100ff097b82 */ /* 0x000e220000000800 */
[-C--:B-1----:R-:W-:Y:S01]  /*65c0*/  SHF.R.U64 R10, R4, R6.reuse, R3 ;  /* 0x00000006040a7219 */ /* 0x082fe20000001203 */
[----:B---3--:R-:W-:Y:S01]  /*65d0*/  IMAD.MOV R7, RZ, RZ, -R7 ;  /* 0x000000ffff077224 */ /* 0x008fe200078e0a07 */
[----:B------:R-:W-:Y:S01]  /*65e0*/  SHF.R.U32.HI R3, RZ, R6, R3 ;  /* 0x00000006ff037219 */ /* 0x000fe20000011603 */
[----:B------:R-:W-:-:S04]  /*65f0*/  FMUL R6, R0, UR4 ;  /* 0x0000000400067c20 */ /* 0x000fc80008400000 */
[----:B------:R-:W1:Y:S01]  /*6600*/  LDC R21, c[0x0][0x148] ;  /* 0x00005200ff157b82 */ /* 0x000e620000000800 */
[----:B------:R3:W0:Y:S01]  /*6610*/  F2I.U32.TRUNC.NTZ R14, R6 ;  /* 0x00000006000e7305 */ /* 0x000622000020f000 */
[-CC-:B--2---:R-:W-:Y:S02]  /*6620*/  SHF.R.U64 R13, R10, R8.reuse, R3.reuse ;  /* 0x000000080a0d7219 */ /* 0x184fe40000001203 */
[----:B------:R-:W-:-:S04]  /*6630*/  SHF.R.U32.HI R0, RZ, R8, R3 ;  /* 0x00000008ff007219 */ /* 0x000fc80000011603 */
[----:B-----5:R-:W2:Y:S01]  /*6640*/  LDC R24, c[0x0][0x648] ;  /* 0x00019200ff187b82 */ /* 0x020ea20000000800 */
[-CC-:B----4-:R-:W-:Y:S02]  /*6650*/  SHF.R.U64 R15, R13, R11.reuse, R0.reuse ;  /* 0x0000000b0d0f7219 */ /* 0x190fe40000001200 */
[----:B------:R-:W-:-:S03]  /*6660*/  SHF.R.U32.HI R5, RZ, R11, R0 ;  /* 0x0000000bff057219 */ /* 0x000fc60000011600 */
[----:B------:R-:W-:Y:S02]  /*6670*/  IMAD.MOV.U32 R4, RZ, RZ, R15 ;  /* 0x000000ffff047224 */ /* 0x000fe400078e000f */
[----:B------:R-:W4:Y:S01]  /*6680*/  LDC R28, c[0x0][0x638] ;  /* 0x00018e00ff1c7b82 */ /* 0x000f220000000800 */
[----:B0-----:R-:W-:-:S07]  /*6690*/  IMAD R25, R9, R7, R12 ;  /* 0x0000000709197224 */ /* 0x001fce00078e020c */
[----:B------:R-:W0:Y:S08]  /*66a0*/  LDC R29, c[0x0][0x610] ;  /* 0x00018400ff1d7b82 */ /* 0x000e300000000800 */
[----:B------:R-:W0:Y:S01]  /*66b0*/  LDC R30, c[0x0][0x600] ;  /* 0x00018000ff1e7b82 */ /* 0x000e220000000800 */
[----:B-123--:R-:W-:Y:S05]  /*66c0*/  @!P0 BRA `(.L_x_157) ;  /* 0x0000000000288947 */ /* 0x00efea0003800000 */
        /* <DEDUP_REMOVED lines=10> */
.L_x_157:
[----:B------:R-:W-:Y:S01]  /*6770*/  ISETP.NE.AND P0, PT, R2, 0x1, PT ;  /* 0x000000010200780c */ /* 0x000fe20003f05270 */
[----:B------:R-:W-:Y:S01]  /*6780*/  IMAD.MOV R14, RZ, RZ, -R14 ;  /* 0x000000ffff0e7224 */ /* 0x000fe200078e0a0e */
[----:B------:R-:W-:Y:S02]  /*6790*/  SHF.R.U64 R0, R4, R24, R5 ;  /* 0x0000001804007219 */ /* 0x000fe40000001205 */
[----:B------:R-:W-:Y:S02]  /*67a0*/  LOP3.LUT R3, R13, R96, RZ, 0xc0, !PT ;  /* 0x000000600d037212 */ /* 0x000fe400078ec0ff */
[----:B------:R-:W-:Y:S01]  /*67b0*/  LOP3.LUT R10, R10, R95, RZ, 0xc0, !PT ;  /* 0x0000005f0a0a7212 */ /* 0x000fe200078ec0ff */
[----:B------:R-:W-:Y:S02]  /*67c0*/  IMAD.MOV R4, RZ, RZ, -R0 ;  /* 0x000000ffff047224 */ /* 0x000fe400078e0a00 */
[----:B------:R-:W-:Y:S02]  /*67d0*/  IMAD R0, R90, R0, R3 ;  /* 0x000000005a007224 */ /* 0x000fe400078e0203 */
[----:B----4-:R-:W-:-:S02]  /*67e0*/  IMAD R3, R4, R28, R15 ;  /* 0x0000001c04037224 */ /* 0x010fc400078e020f */
[----:B------:R-:W-:Y:S02]  /*67f0*/  @P0 IMAD R25, R21, R14, R20 ;  /* 0x0000000e15190224 */ /* 0x000fe400078e0214 */
[----:B0-----:R-:W-:Y:S02]  /*6800*/  IMAD R5, R3, R30, R10 ;  /* 0x0000001e03057224 */ /* 0x001fe400078e020a */
[----:B------:R-:W-:Y:S02]  /*6810*/  IMAD R0, R0, R29, R25 ;  /* 0x0000001d00007224 */ /* 0x000fe400078e0219 */
[----:B------:R-:W-:-:S03]  /*6820*/  IMAD.MOV.U32 R4, RZ, RZ, 0x1 ;  /* 0x00000001ff047424 */ /* 0x000fc600078e00ff */
[----:B------:R-:W-:Y:S02]  /*6830*/  SEL R100, R5, R0, !P0 ;  /* 0x0000000005647207 */ /* 0x000fe40004000000 */
[----:B------:R-:W-:Y:S02]  /*6840*/  PRMT R3, R4, 0x7610, R3 ;  /* 0x0000761004037816 */ /* 0x000fe40000000003 */
[----:B------:R-:W-:-:S07]  /*6850*/  SEL R0, R0, R5, !P0 ;  /* 0x0000000500007207 */ /* 0x000fce0004000000 */
.L_x_155:
[----:B------:R-:W-:Y:S01]  /*6860*/  LOP3.LUT P0, RZ, R3, 0xff, RZ, 0xc0, !PT ;  /* 0x000000ff03ff7812 */ /* 0x000fe2000780c0ff */
[----:B------:R-:W-:Y:S01]  /*6870*/  UIMAD.WIDE.U32 UR4, UR42, -0x55555555, URZ ;  /* 0xaaaaaaab2a0478a5 */ /* 0x000fe2000f8e003f */
[----:B------:R-:W-:-:S03]  /*6880*/  IMAD.MOV.U32 R101, RZ, RZ, R0 ;  /* 0x000000ffff657224 */ /* 0x000fc600078e0000 */
[----:B------:R-:W-:-:S04]  /*6890*/  USHF.R.U32.HI UR4, URZ, 0x2, UR5 ;  /* 0x000000023f047899 */ /* 0x000fc80008011605 */
[----:B------:R-:W-:-:S04]  /*68a0*/  UIMAD UR42, UR4, -0x6, UR42 ;  /* 0xfffffffa042a78a4 */ /* 0x000fc8000f8e022a */
[----:B------:R-:W-:Y:S08]  /*68b0*/  @P0 BRA `(.L_x_158) ;  /* 0xffffffa800500947 */ /* 0x000ff0000383ffff */
[----:B------:R-:W-:Y:S05]  /*68c0*/  EXIT ;  /* 0x000000000000794d */ /* 0x000fea0003800000 */
.L_x_3:
        /* <DEDUP_REMOVED lines=26> */
.L_x_160:
[--C-:B------:R-:W-:Y:S01]  /*6a70*/  SHF.R.U64 R14, R12, R20, R13.reuse ;  /* 0x000000140c0e7219 */ /* 0x100fe2000000120d */
[----:B------:R-:W0:Y:S01]  /*6a80*/  LDC R24, c[0x0][0x618] ;  /* 0x00018600ff187b82 */ /* 0x000e220000000800 */
[----:B------:R-:W-:Y:S01]  /*6a90*/  I2FP.F32.U32 R8, R6 ;  /* 0x0000000600087245 */ /* 0x000fe20000201000 */
[----:B------:R-:W-:Y:S01]  /*6aa0*/  ULDC UR4, c[0x0][0x150] ;  /* 0x0000540000047ab9 */ /* 0x000fe20000000800 */
[----:B------:R-:W-:Y:S02]  /*6ab0*/  SHF.R.U32.HI R7, RZ, R20, R13 ;  /* 0x00000014ff077219 */ /* 0x000fe4000001160d */
[----:B------:R-:W-:Y:S01]  /*6ac0*/  IADD3 R11, P0, RZ, -R14, RZ ;  /* 0x8000000eff0b7210 */ /* 0x000fe20007f1e0ff */
[----:B------:R-:W-:Y:S01]  /*6ad0*/  FMUL R13, R8, UR4 ;  /* 0x00000004080d7c20 */ /* 0x000fe20008400000 */
[----:B------:R-:W-:Y:S01]  /*6ae0*/  ULDC UR4, c[0x0][0x154] ;  /* 0x0000550000047ab9 */ /* 0x000fe20000000800 */
[----:B------:R-:W1:Y:S02]  /*6af0*/  LDC.64 R26, c[0x0][0x640] ;  /* 0x00019000ff1a7b82 */ /* 0x000e640000000a00 */
[----:B------:R-:W-:-:S02]  /*6b00*/  IMAD.X R7, RZ, RZ, ~R7, P0 ;  /* 0x000000ffff077224 */ /* 0x000fc400000e0e07 */
[----:B------:R-:W2:Y:S01]  /*6b10*/  F2I.U32.TRUNC.NTZ R13, R13 ;  /* 0x0000000d000d7305 */ /* 0x000ea2000020f000 */
[----:B------:R-:W-:-:S03]  /*6b20*/  IMAD.WIDE.U32 R8, R11, R22, R16 ;  /* 0x000000160b087225 */ /* 0x000fc600078e0010 */
[----:B------:R-:W3:Y:S01]  /*6b30*/  LDC R15, c[0x0][0x144] ;  /* 0x00005100ff0f7b82 */ /* 0x000ee20000000800 */
[----:B------:R-:W-:-:S04]  /*6b40*/  IMAD R10, R7, R22, RZ ;  /* 0x00000016070a7224 */ /* 0x000fc800078e02ff */
[----:B------:R-:W-:Y:S02]  /*6b50*/  IMAD R7, R11, R23, R10 ;  /* 0x000000170b077224 */ /* 0x000fe400078e020a */
[----:B------:R-:W-:Y:S01]  /*6b60*/  IMAD.MOV.U32 R10, RZ, RZ, -0x1 ;  /* 0xffffffffff0a7424 */ /* 0x000fe200078e00ff */
[----:B------:R-:W4:Y:S01]  /*6b70*/  LDC R20, c[0x0][0x608] ;  /* 0x00018200ff147b82 */ /* 0x000f220000000800 */
[----:B------:R-:W-:Y:S01]  /*6b80*/  IMAD.IADD R7, R9, 0x1, R7 ;  /* 0x0000000109077824 */ /* 0x000fe200078e0207 */
[----:B------:R-:W-:-:S04]  /*6b90*/  I2FP.F32.U32 R9, R5 ;  /* 0x0000000500097245 */ /* 0x000fc80000201000 */
[-C--:B0-----:R-:W-:Y:S01]  /*6ba0*/  SHF.R.U64 R12, R8, R24.reuse, R7 ;  /* 0x00000018080c7219 */ /* 0x081fe20000001207 */
[----:B--2---:R-:W-:Y:S01]  /*6bb0*/  IMAD.MOV R8, RZ, RZ, -R13 ;  /* 0x000000ffff087224 */ /* 0x004fe200078e0a0d */
[----:B------:R-:W0:Y:S01]  /*6bc0*/  LDC R11, c[0x0][0x658] ;  /* 0x00019600ff0b7b82 */ /* 0x000e220000000800 */
[----:B-1----:R-:W-:Y:S01]  /*6bd0*/  ISETP.NE.U32.AND P0, PT, R26, RZ, PT ;  /* 0x000000ff1a00720c */ /* 0x002fe20003f05070 */
[----:B------:R-:W-:Y:S01]  /*6be0*/  FMUL R9, R9, UR4 ;  /* 0x0000000409097c20 */ /* 0x000fe20008400000 */
[----:B------:R-:W-:Y:S02]  /*6bf0*/  SHF.R.U32.HI R7, RZ, R24, R7 ;  /* 0x00000018ff077219 */ /* 0x000fe40000011607 */
[----:B------:R-:W-:-:S03]  /*6c00*/  ISETP.NE.AND.EX P0, PT, R27, RZ, PT, P0 ;  /* 0x000000ff1b00720c */ /* 0x000fc60003f05300 */
[----:B------:R-:W1:Y:S01]  /*6c10*/  LDC R22, c[0x0][0x148] ;  /* 0x00005200ff167b82 */ /* 0x000e620000000800 */
[----:B---3--:R-:W-:Y:S02]  /*6c20*/  IMAD R23, R15, R8, R6 ;  /* 0x000000080f177224 */ /* 0x008fe400078e0206 */
[----:B------:R-:W-:-:S05]  /*6c30*/  IMAD.MOV.U32 R8, RZ, RZ, 0x1 ;  /* 0x00000001ff087424 */ /* 0x000fca00078e00ff */
[----:B------:R-:W2:Y:S01]  /*6c40*/  LDC R21, c[0x0][0x600] ;  /* 0x00018000ff157b82 */ /* 0x000ea20000000800 */
[-CC-:B----4-:R-:W-:Y:S02]  /*6c50*/  SHF.R.U64 R15, R12, R20.reuse, R7.reuse ;  /* 0x000000140c0f7219 */ /* 0x190fe40000001207 */
[----:B------:R-:W-:Y:S02]  /*6c60*/  SHF.R.U32.HI R6, RZ, R20, R7 ;  /* 0x00000014ff067219 */ /* 0x000fe40000011607 */
[----:B------:R3:W4:Y:S03]  /*6c70*/  F2I.U32.TRUNC.NTZ R20, R9 ;  /* 0x0000000900147305 */ /* 0x000726000020f000 */
[----:B------:R-:W1:Y:S01]  /*6c80*/  LDC R25, c[0x0][0x648] ;  /* 0x00019200ff197b82 */ /* 0x000e620000000800 */
[-C--:B0-----:R-:W-:Y:S02]  /*6c90*/  SHF.R.U64 R19, R15, R11.reuse, R6 ;  /* 0x0000000b0f137219 */ /* 0x081fe40000001206 */
[----:B------:R-:W-:-:S02]  /*6ca0*/  SHF.L.U32 R10, R10, R11, RZ ;  /* 0x0000000b0a0a7219 */ /* 0x000fc400000006ff */
[-C--:B------:R-:W-:Y:S01]  /*6cb0*/  SHF.R.U32.HI R7, RZ, R11.reuse, R6 ;  /* 0x0000000bff077219 */ /* 0x080fe20000011606 */
[----:B------:R-:W-:Y:S01]  /*6cc0*/  IMAD.MOV.U32 R6, RZ, RZ, R19 ;  /* 0x000000ffff067224 */ /* 0x000fe200078e0013 */
[----:B------:R-:W-:Y:S01]  /*6cd0*/  SHF.L.U32 R24, R8, R11, RZ ;  /* 0x0000000b08187219 */ /* 0x000fe200000006ff */
[----:B------:R-:W0:Y:S01]  /*6ce0*/  LDC R28, c[0x0][0x638] ;  /* 0x00018e00ff1c7b82 */ /* 0x000e220000000800 */
[----:B------:R-:W-:-:S07]  /*6cf0*/  LOP3.LUT R30, RZ, R10, RZ, 0x33, !PT ;  /* 0x0000000aff1e7212 */ /* 0x000fce00078e33ff */
[----:B------:R-:W0:Y:S01]  /*6d00*/  LDC R29, c[0x0][0x610] ;  /* 0x00018400ff1d7b82 */ /* 0x000e220000000800 */
[----:B---34-:R-:W-:Y:S05]  /*6d10*/  @!P0 BRA `(.L_x_161) ;  /* 0x0000000000288947 */ /* 0x018fea0003800000 */
[----:B------:R-:W3:Y:S02]  /*6d20*/  LDC R6, c[0x0][0x64c] ;  /* 0x00019300ff067b82 */ /* 0x000ee40000000800 */
[----:B---3--:R-:W-:-:S05]  /*6d30*/  IADD3 R11, P0, R19, R6, RZ ;  /* 0x00000006130b7210 */ /* 0x008fca0007f1e0ff */
        /* <DEDUP_REMOVED lines=8> */
.L_x_161:
[----:B------:R-:W-:Y:S01]  /*6dc0*/  ISETP.NE.AND P0, PT, R2, 0x1, PT ;  /* 0x000000010200780c */ /* 0x000fe20003f05270 */
[----:B--2---:R-:W-:Y:S01]  /*6dd0*/  VIADD R9, R21, 0xffffffff ;  /* 0xffffffff15097836 */ /* 0x004fe20000000000 */
[----:B-1----:R-:W-:Y:S01]  /*6de0*/  SHF.R.U64 R7, R6, R25, R7 ;  /* 0x0000001906077219 */ /* 0x002fe20000001207 */
[----:B------:R-:W-:Y:S01]  /*6df0*/  IMAD.MOV R20, RZ, RZ, -R20 ;  /* 0x000000ffff147224 */ /* 0x000fe200078e0a14 */
[----:B------:R-:W-:Y:S02]  /*6e00*/  LOP3.LUT R6, R15, R30, RZ, 0xc0, !PT ;  /* 0x0000001e0f067212 */ /* 0x000fe400078ec0ff */
[----:B------:R-:W-:Y:S01]  /*6e10*/  LOP3.LUT R12, R12, R9, RZ, 0xc0, !PT ;  /* 0x000000090c0c7212 */ /* 0x000fe200078ec0ff */
[----:B------:R-:W-:Y:S02]  /*6e20*/  IMAD.MOV R8, RZ, RZ, -R7 ;  /* 0x000000ffff087224 */ /* 0x000fe400078e0a07 */
[----:B------:R-:W-:Y:S02]  /*6e30*/  IMAD R6, R24, R7, R6 ;  /* 0x0000000718067224 */ /* 0x000fe400078e0206 */
[----:B------:R-:W-:-:S02]  /*6e40*/  IMAD.MOV.U32 R9, RZ, RZ, 0x1 ;  /* 0x00000001ff097424 */ /* 0x000fc400078e00ff */
[----:B------:R-:W-:Y:S02]  /*6e50*/  @P0 IMAD R23, R22, R20, R5 ;  /* 0x0000001416170224 */ /* 0x000fe400078e0205 */
[----:B0-----:R-:W-:Y:S02]  /*6e60*/  IMAD R5, R8, R28, R19 ;  /* 0x0000001c08057224 */ /* 0x001fe400078e0213 */
[----:B------:R-:W-:Y:S02]  /*6e70*/  IMAD R19, R6, R29, R23 ;  /* 0x0000001d06137224 */ /* 0x000fe400078e0217 */
[----:B------:R-:W-:Y:S02]  /*6e80*/  IMAD R6, R5, R21, R12 ;  /* 0x0000001505067224 */ /* 0x000fe400078e020c */
[----:B------:R-:W-:-:S03]  /*6e90*/  IMAD.MOV.U32 R8, RZ, RZ, R14 ;  /* 0x000000ffff087224 */ /* 0x000fc600078e000e */
[----:B------:R-:W-:Y:S02]  /*6ea0*/  SEL R20, R6, R19, !P0 ;  /* 0x0000001306147207 */ /* 0x000fe40004000000 */
[----:B------:R-:W-:-:S07]  /*6eb0*/  SEL R19, R19, R6, !P0 ;  /* 0x0000000613137207 */ /* 0x000fce0004000000 */
.L_x_159:
[----:B------:R-:W-:-:S08]  /*6ec0*/  NOP ;  /* 0x0000000000007918 */ /* 0x000fd00000000000 */
[----:B------:R-:W0:-:S00]  /*6ed0*/  USETMAXREG.DEALLOC.CTAPOOL 0x28 ;  /* 0x00000028000079c8 */ /* 0x000e0000080e0500 */
[----:B0-----:R-:W-:-:S13]  /*6ee0*/  ISETP.NE.AND P0, PT, R0, RZ, PT ;  /* 0x000000ff0000720c */ /* 0x001fda0003f05270 */
[----:B------:R-:W-:Y:S05]  /*6ef0*/  @P0 EXIT ;  /* 0x000000000000094d */ /* 0x000fea0003800000 */
[----:B------:R-:W-:Y:S01]  /*6f00*/  LOP3.LUT P0, RZ, R9, 0xff, RZ, 0xc0, !PT ;  /* 0x000000ff09ff7812 */ /* 0x000fe2000780c0ff */
[----:B------:R-:W-:Y:S02]  /*6f10*/  IMAD.MOV.U32 R0, RZ, RZ, 0x1 ;  /* 0x00000001ff007424 */ /* 0x000fe400078e00ff */
[----:B------:R-:W-:-:S10]  /*6f20*/  IMAD.MOV.U32 R12, RZ, RZ, RZ ;  /* 0x000000ffff0c7224 */ /* 0x000fd400078e00ff */
[----:B------:R-:W-:Y:S05]  /*6f30*/  @!P0 BRA `(.L_x_162) ;  /* 0x0000000c003c8947 */ /* 0x000fea0003800000 */
[----:B------:R-:W0:Y:S01]  /*6f40*/  LDC R0, c[0x0][0x28c] ;  /* 0x0000a300ff007b82 */ /* 0x000e220000000800 */
[----:B------:R-:W-:Y:S01]  /*6f50*/  LOP3.LUT P0, RZ, R3, 0x1f, RZ, 0xc0, !PT ;  /* 0x0000001f03ff7812 */ /* 0x000fe2000780c0ff */
[----:B------:R-:W-:Y:S01]  /*6f60*/  ULDC UR5, c[0x0][0x658] ;  /* 0x0001960000057ab9 */ /* 0x000fe20000000800 */
[----:B------:R-:W-:Y:S01]  /*6f70*/  UMOV UR6, 0xffffffff ;  /* 0xffffffff00067882 */ /* 0x000fe20000000000 */
[----:B------:R-:W-:Y:S01]  /*6f80*/  BSSY B0, `(.L_x_162) ;  /* 0x00000ca000007945 */ /* 0x000fe20003800000 */
[----:B------:R-:W-:Y:S01]  /*6f90*/  USHF.L.U32 UR6, UR6, UR5, URZ ;  /* 0x0000000506067299 */ /* 0x000fe2000800063f */
[C---:B------:R-:W-:Y:S01]  /*6fa0*/  ISETP.NE.AND P2, PT, R4.reuse, RZ, PT ;  /* 0x000000ff0400720c */ /* 0x040fe20003f45270 */
[----:B------:R-:W-:Y:S01]  /*6fb0*/  UMOV UR7, 0x1 ;  /* 0x0000000100077882 */ /* 0x000fe20000000000 */
[----:B------:R-:W-:Y:S01]  /*6fc0*/  ISETP.NE.OR P0, PT, R4, RZ, !P0 ;  /* 0x000000ff0400720c */ /* 0x000fe20004705670 */
[----:B------:R-:W-:Y:S01]  /*6fd0*/  IMAD.MOV.U32 R13, RZ, RZ, 0x1 ;  /* 0x00000001ff0d7424 */ /* 0x000fe200078e00ff */
[----:B------:R-:W-:Y:S01]  /*6fe0*/  LOP3.LUT R11, R18, 0x2, RZ, 0xfc, !PT ;  /* 0x00000002120b7812 */ /* 0x000fe200078efcff */
[----:B------:R-:W-:Y:S01]  /*6ff0*/  IMAD.MOV.U32 R12, RZ, RZ, RZ ;  /* 0x000000ffff0c7224 */ /* 0x000fe200078e00ff */
[----:B------:R-:W-:Y:S01]  /*7000*/  ULDC UR4, c[0x0][0x600] ;  /* 0x0001800000047ab9 */ /* 0x000fe20000000800 */
[----:B------:R-:W-:-:S02]  /*7010*/  USHF.L.U32 UR13, UR7, UR5, URZ ;  /* 0x00000005070d7299 */ /* 0x000fc4000800063f */
[----:B------:R-:W-:Y:S02]  /*7020*/  UIADD3 UR4, UR4, -0x1, URZ ;  /* 0xffffffff04047890 */ /* 0x000fe4000fffe03f */
[----:B------:R-:W-:Y:S01]  /*7030*/  ULOP3.LUT UR5, URZ, UR6, URZ, 0x33, !UPT ;  /* 0x000000063f057292 */ /* 0x000fe2000f8e333f */
[----:B------:R-:W-:Y:S01]  /*7040*/  ULDC.64 UR22, c[0x0][0x198] ;  /* 0x0000660000167ab9 */ /* 0x000fe20000000a00 */
[----:B0-----:R-:W-:-:S05]  /*7050*/  VIADD R0, R0, 0x7f ;  /* 0x0000007f00007836 */ /* 0x001fca0000000000 */
[----:B------:R-:W-:-:S04]  /*7060*/  SHF.R.S32.HI R3, RZ, 0x1f, R0 ;  /* 0x0000001fff037819 */ /* 0x000fc80000011400 */
[----:B------:R-:W-:Y:S01]  /*7070*/  LEA.HI R3, R3, R0, RZ, 0x7 ;  /* 0x0000000003037211 */ /* 0x000fe200078f38ff */
[----:B------:R-:W-:-:S03]  /*7080*/  IMAD.MOV.U32 R0, RZ, RZ, 0x1 ;  /* 0x00000001ff007424 */ /* 0x000fc600078e00ff */
[----:B------:R-:W-:-:S05]  /*7090*/  SHF.R.S32.HI R3, RZ, 0x7, R3 ;  /* 0x00000007ff037819 */ /* 0x000fca0000011403 */
[----:B------:R-:W-:-:S07]  /*70a0*/  VIADD R10, R3, 0x1 ;  /* 0x00000001030a7836 */ /* 0x000fce0000000000 */
.L_x_174:
[----:B------:R-:W-:-:S03]  /*70b0*/  UMOV UR6, 0xffffffff ;  /* 0xffffffff00067882 */ /* 0x000fc60000000000 */
[----:B------:R-:W-:Y:S05]  /*70c0*/  BRA.DIV UR6, `(.L_x_163) ;  /* 0x00000012060c7947 */ /* 0x000fea000b800000 */
[----:B------:R-:W-:-:S13]  /*70d0*/  ELECT P6, URZ, PT ;  /* 0x00000000003f782f */ /* 0x000fda00038c0000 */
.L_x_187:
[----:B------:R-:W0:Y:S01]  /*70e0*/  LDC R4, c[0x0][0x28c] ;  /* 0x0000a300ff047b82 */ /* 0x000e220000000800 */
[----:B------:R-:W-:Y:S01]  /*70f0*/  BSSY B1, `(.L_x_164) ;  /* 0x0000041000017945 */ /* 0x000fe20003800000 */
[----:B0-----:R-:W-:-:S13]  /*7100*/  ISETP.LT.OR P6, PT, R4, 0x1, !P6 ;  /* 0x000000010400780c */ /* 0x001fda00077c1670 */
[----:B------:R-:W-:Y:S05]  /*7110*/  @P6 BRA `(.L_x_165) ;  /* 0x0000000000f86947 */ /* 0x000fea0003800000 */
[----:B------:R-:W-:Y:S02]  /*7120*/  IMAD.SHL.U32 R19, R19, 0x80, RZ ;  /* 0x0000008013137824 */ /* 0x000fe400078e00ff */
[----:B------:R-:W-:Y:S02]  /*7130*/  IMAD.SHL.U32 R20, R20, 0x80, RZ ;  /* 0x0000008014147824 */ /* 0x000fe400078e00ff */
[----:B------:R-:W-:Y:S02]  /*7140*/  IMAD.MOV.U32 R21, RZ, RZ, RZ ;  /* 0x000000ffff157224 */ /* 0x000fe400078e00ff */
[----:B------:R-:W-:Y:S02]  /*7150*/  IMAD.MOV.U32 R4, RZ, RZ, R10 ;  /* 0x000000ffff047224 */ /* 0x000fe400078e000a */
[----:B------:R-:W-:Y:S02]  /*7160*/  IMAD.MOV.U32 R5, RZ, RZ, R0 ;  /* 0x000000ffff057224 */ /* 0x000fe400078e0000 */
[----:B------:R-:W-:-:S07]  /*7170*/  IMAD.MOV.U32 R6, RZ, RZ, R12 ;  /* 0x000000ffff067224 */ /* 0x000fce00078e000c */
.L_x_169:
[----:B------:R-:W0:Y:S01]  /*7180*/  S2R R14, SR_CgaCtaId ;  /* 0x00000000000e7919 */ /* 0x000e220000008800 */
[----:B------:R-:W-:Y:S01]  /*7190*/  MOV R7, 0x400 ;  /* 0x0000040000077802 */ /* 0x000fe20000000f00 */
[----:B------:R-:W1:Y:S03]  /*71a0*/  @!P2 LDC R9, c[0x0][0x500] ;  /* 0x00014000ff09ab82 */ /* 0x000e660000000800 */
[----:B0-----:R-:W-:Y:S02]  /*71b0*/  LEA R15, R14, R7, 0x18 ;  /* 0x000000070e0f7211 */ /* 0x001fe400078ec0ff */
[----:B------:R-:W-:-:S03]  /*71c0*/  SHF.L.U32 R7, R5, 0x1f, RZ ;  /* 0x0000001f05077819 */ /* 0x000fc600000006ff */
[----:B------:R-:W-:-:S04]  /*71d0*/  IMAD R14, R6, 0x8, R15 ;  /* 0x00000008060e7824 */ /* 0x000fc800078e020f */
[----:B------:R-:W0:Y:S02]  /*71e0*/  SYNCS.PHASECHK.TRANS64.TRYWAIT P1, [R14+URZ+0x30], R7 ;  /* 0x000030070e0075a7 */ /* 0x000e24000802017f */
[----:B01----:R-:W-:Y:S05]  /*71f0*/  @!P1 BRA `(.L_x_166) ;  /* 0x0000000c00e09947 */ /* 0x003fea0003800000 */
.L_x_188:
[----:B0-----:R-:W-:Y:S01]  /*7200*/  PRMT R7, R11, 0x9910, RZ ;  /* 0x000099100b077816 */ /* 0x001fe200000000ff */
[----:B------:R0:W-:Y:S03]  /*7210*/  @!P2 SYNCS.ARRIVE.TRANS64 RZ, [R14+URZ], R9 ;  /* 0x000000090effa9a7 */ /* 0x0001e6000800003f */
[----:B------:R-:W-:-:S13]  /*7220*/  ISETP.NE.AND P1, PT, R7, 0x2, PT ;  /* 0x000000020700780c */ /* 0x000fda0003f25270 */
[----:B0-----:R-:W-:Y:S05]  /*7230*/  @P1 BRA `(.L_x_167) ;  /* 0x0000000000041947 */ /* 0x001fea0003800000 */
[----:B------:R-:W-:Y:S01]  /*7240*/  BPT.TRAP 0x1 ;  /* 0x000000040000795c */ /* 0x000fe20000300000 */
.L_x_167:
[----:B------:R-:W-:Y:S05]  /*7250*/  @P0 BRA `(.L_x_168) ;  /* 0x0000000000040947 */ /* 0x000fea0003800000 */
[----:B------:R-:W-:Y:S01]  /*7260*/  BPT.TRAP 0x1 ;  /* 0x000000040000795c */ /* 0x000fe20000300000 */
.L_x_168:
[----:B------:R-:W-:Y:S01]  /*7270*/  IMAD R15, R6, 0x8000, R15 ;  /* 0x00008000060f7824 */ /* 0x000fe200078e020f */
[----:B------:R-:W-:Y:S01]  /*7280*/  R2UR UR34, R21 ;  /* 0x00000000152272ca */ /* 0x000fe200000e0000 */
[----:B------:R-:W-:Y:S01]  /*7290*/  VIADD R4, R4, 0xffffffff ;  /* 0xffffffff04047836 */ /* 0x000fe20000000000 */
[----:B------:R-:W-:Y:S01]  /*72a0*/  R2UR UR33, R14 ;  /* 0x000000000e2172ca */ /* 0x000fe200000e0000 */
[----:B------:R-:W-:Y:S01]  /*72b0*/  UIADD3 UR6, UP0, UR22, 0xf0, URZ ;  /* 0x000000f016067890 */ /* 0x000fe2000ff1e03f */
[----:B------:R-:W-:Y:S01]  /*72c0*/  R2UR UR8, R15 ;  /* 0x000000000f0872ca */ /* 0x000fe200000e0000 */
[----:B------:R-:W-:Y:S01]  /*72d0*/  UIADD3 UR30, UP1, UR22, 0x1f0, URZ ;  /* 0x000001f0161e7890 */ /* 0x000fe2000ff3e03f */
[----:B------:R-:W-:Y:S01]  /*72e0*/  R2UR UR35, R19 ;  /* 0x00000000132372ca */ /* 0x000fe200000e0000 */
[----:B------:R-:W-:Y:S01]  /*72f0*/  UIADD3.X UR7, URZ, UR23, URZ, UP0, !UPT ;  /* 0x000000173f077290 */ /* 0x000fe200087fe43f */
[----:B------:R-:W-:Y:S01]  /*7300*/  R2UR UR36, R8 ;  /* 0x00000000082472ca */ /* 0x000fe200000e0000 */
[----:B------:R-:W-:Y:S01]  /*7310*/  UIADD3.X UR31, URZ, UR23, URZ, UP1, !UPT ;  /* 0x000000173f1f7290 */ /* 0x000fe20008ffe43f */
[----:B------:R-:W-:Y:S01]  /*7320*/  R2UR UR19, R20 ;  /* 0x00000000141372ca */ /* 0x000fe200000e0000 */
[----:B------:R-:W-:Y:S01]  /*7330*/  VIADD R6, R6, 0x1 ;  /* 0x0000000106067836 */ /* 0x000fe20000000000 */
[----:B------:R-:W-:Y:S01]  /*7340*/  ISETP.GT.AND P3, PT, R4, 0x1, PT ;  /* 0x000000010400780c */ /* 0x000fe20003f64270 */
[----:B------:R-:W-:Y:S01]  /*7350*/  UIADD3 UR26, UR34, 0x40, URZ ;  /* 0x00000040221a7890 */ /* 0x000fe2000fffe03f */
[----:B------:R-:W-:Y:S01]  /*7360*/  VIADD R21, R21, 0x80 ;  /* 0x0000008015157836 */ /* 0x000fe20000000000 */
[----:B------:R-:W-:Y:S01]  /*7370*/  UMOV UR14, 0x0 ;  /* 0x00000000000e7882 */ /* 0x000fe20000000000 */
[----:B------:R-:W-:Y:S01]  /*7380*/  UMOV UR15, 0x10000000 ;  /* 0x10000000000f7882 */ /* 0x000fe20000000000 */
[----:B------:R-:W-:Y:S01]  /*7390*/  UIADD3 UR32, UR8, 0x180, URZ ;  /* 0x0000018008207890 */ /* 0x000fe2000fffe03f */
[----:B------:R-:W-:Y:S01]  /*73a0*/  ISETP.NE.AND P1, PT, R6, 0x6, PT ;  /* 0x000000060600780c */ /* 0x000fe20003f25270 */
[----:B------:R-:W-:-:S02]  /*73b0*/  UIADD3 UR24, UR8, 0x4180, URZ ;  /* 0x0000418008187890 */ /* 0x000fc4000fffe03f */
[----:B------:R-:W-:Y:S01]  /*73c0*/  UIADD3 UR16, UR8, 0x30180, URZ ;  /* 0x0003018008107890 */ /* 0x000fe2000fffe03f */
[----:B------:R-:W-:Y:S01]  /*73d0*/  SEL R14, RZ, 0x1, P1 ;  /* 0x00000001ff0e7807 */ /* 0x000fe20000800000 */
[----:B------:R-:W-:Y:S01]  /*73e0*/  UIADD3 UR8, UR8, 0x34180, URZ ;  /* 0x0003418008087890 */ /* 0x000fe2000fffe03f */
[----:B------:R-:W-:Y:S01]  /*73f0*/  SEL R6, R6, RZ, P1 ;  /* 0x000000ff06067207 */ /* 0x000fe20000800000 */
[----:B------:R-:W-:Y:S01]  /*7400*/  UMOV UR25, UR33 ;  /* 0x0000002100197c82 */ /* 0x000fe20008000000 */
[----:B------:R-:W-:Y:S01]  /*7410*/  UMOV UR27, UR35 ;  /* 0x00000023001b7c82 */ /* 0x000fe20008000000 */
[----:B------:R-:W-:Y:S01]  /*7420*/  UMOV UR28, UR36 ;  /* 0x00000024001c7c82 */ /* 0x000fe20008000000 */
[----:B------:R-:W-:Y:S01]  /*7430*/  UMOV UR17, UR33 ;  /* 0x0000002100117c82 */ /* 0x000fe20008000000 */
[----:B------:R-:W-:Y:S01]  /*7440*/  UMOV UR18, UR34 ;  /* 0x0000002200127c82 */ /* 0x000fe20008000000 */
[----:B------:R-:W-:Y:S01]  /*7450*/  UMOV UR20, UR36 ;  /* 0x0000002400147c82 */ /* 0x000fe20008000000 */
[----:B------:R0:W-:Y:S01]  /*7460*/  UTMALDG.3D [UR32], [UR6], desc[UR14] ;  /* 0x00000e20060075b4 */ /* 0x0001e20008011000 */
[----:B------:R-:W-:Y:S01]  /*7470*/  UMOV UR9, UR33 ;  /* 0x0000002100097c82 */ /* 0x000fe20008000000 */
[----:B------:R-:W-:Y:S01]  /*7480*/  UMOV UR11, UR19 ;  /* 0x00000013000b7c82 */ /* 0x000fe20008000000 */
[----:B------:R-:W-:Y:S01]  /*7490*/  UMOV UR12, UR36 ;  /* 0x00000024000c7c82 */ /* 0x000fe20008000000 */
[----:B------:R-:W-:Y:S01]  /*74a0*/  UMOV UR10, UR26 ;  /* 0x0000001a000a7c82 */ /* 0x000fe20008000000 */
[----:B------:R-:W-:Y:S01]  /*74b0*/  LOP3.LUT R5, R5, R14, RZ, 0x3c, !PT ;  /* 0x0000000e05057212 */ /* 0x000fe200078e3cff */
[----:B------:R0:W-:Y:S01]  /*74c0*/  UTMALDG.3D [UR24], [UR6], desc[UR14] ;  /* 0x00000e18060075b4 */ /* 0x0001e20008011000 */
[----:B------:R0:W-:Y:S01]  /*74d0*/  UTMALDG.3D [UR16], [UR30], desc[UR14] ;  /* 0x00000e101e0075b4 */ /* 0x0001e20008011000 */
[----:B------:R0:W-:Y:S02]  /*74e0*/  UTMALDG.3D [UR8], [UR30], desc[UR14] ;  /* 0x00000e081e0075b4 */ /* 0x0001e40008011000 */
[----:B0-----:R-:W-:Y:S05]  /*74f0*/  @P3 BRA `(.L_x_169) ;  /* 0xfffffffc00203947 */ /* 0x001fea000383ffff */
.L_x_165:
[----:B------:R-:W-:Y:S05]  /*7500*/  BSYNC B1 ;  /* 0x0000000000017941 */ /* 0x000fea0003800000 */
.L_x_164:
[----:B------:R-:W-:Y:S01]  /*7510*/  LOP3.LUT P3, RZ, R13, 0xff, RZ, 0xc0, !PT ;  /* 0x000000ff0dff7812 */ /* 0x000fe2000786c0ff */
[----:B------:R-:W-:Y:S01]  /*7520*/  IMAD.IADD R12, R3, 0x1, R12 ;  /* 0x00000001030c7824 */ /* 0x000fe200078e020c */
[----:B------:R-:W-:Y:S01]  /*7530*/  IADD3 R16, P4, R16, UR38, RZ ;  /* 0x0000002610107c10 */ /* 0x000fe2000ff9e0ff */
[----:B------:R-:W-:Y:S01]  /*7540*/  ULDC.64 UR6, c[0x0][0x650] ;  /* 0x0001940000067ab9 */ /* 0x000fe20000000a00 */
[----:B------:R-:W-:Y:S01]  /*7550*/  BSSY B1, `(.L_x_170) ;  /* 0x000006a000017945 */ /* 0x000fe20003800000 */
[----:B------:R-:W-:Y:S01]  /*7560*/  IMAD.MOV.U32 R19, RZ, RZ, -0x1 ;  /* 0xffffffffff137424 */ /* 0x000fe200078e00ff */
[----:B------:R-:W-:Y:S01]  /*7570*/  ISETP.GT.U32.AND P1, PT, R12, 0x5, PT ;  /* 0x000000050c00780c */ /* 0x000fe20003f24070 */
[----:B------:R-:W-:Y:S01]  /*7580*/  IMAD.MOV.U32 R20, RZ, RZ, -0x1 ;  /* 0xffffffffff147424 */ /* 0x000fe200078e00ff */
[----:B------:R-:W-:Y:S01]  /*7590*/  IADD3.X R17, R17, UR41, RZ, P4, !PT ;  /* 0x0000002911117c10 */ /* 0x000fe2000a7fe4ff */
[----:B------:R-:W-:Y:S01]  /*75a0*/  IMAD.MOV.U32 R8, RZ, RZ, -0x1 ;  /* 0xffffffffff087424 */ /* 0x000fe200078e00ff */
[----:B------:R-:W-:-:S02]  /*75b0*/  ISETP.LT.U32.AND P1, PT, R3, 0x6, P1 ;  /* 0x000000060300780c */ /* 0x000fc40000f21070 */
[----:B------:R-:W-:Y:S01]  /*75c0*/  PRMT R13, RZ, 0x7610, R13 ;  /* 0x00007610ff0d7816 */ /* 0x000fe2000000000d */
[----:B------:R-:W0:Y:S01]  /*75d0*/  @P3 S2R R5, SR_CgaCtaId ;  /* 0x0000000000053919 */ /* 0x000e220000008800 */
[----:B------:R-:W-:-:S04]  /*75e0*/  @P3 MOV R4, 0x400 ;  /* 0x0000040000043802 */ /* 0x000fc80000000f00 */
[----:B0-----:R-:W-:Y:S01]  /*75f0*/  @P3 LEA R6, R5, R4, 0x18 ;  /* 0x0000000405063211 */ /* 0x001fe200078ec0ff */
[----:B------:R-:W-:-:S03]  /*7600*/  IMAD.WIDE.U32 R4, R12, -0x55555555, RZ ;  /* 0xaaaaaaab0c047825 */ /* 0x000fc600078e00ff */
[----:B------:R0:W-:Y:S01]  /*7610*/  @P3 SYNCS.ARRIVE.TRANS64.A1T0 RZ, [R6+URZ+0x78], RZ ;  /* 0x000078ff06ff39a7 */ /* 0x0001e2000810003f */
[----:B------:R-:W-:Y:S02]  /*7620*/  ISETP.GE.U32.AND P3, PT, R3, 0x6, PT ;  /* 0x000000060300780c */ /* 0x000fe40003f66070 */
[----:B------:R-:W-:Y:S02]  /*7630*/  SHF.R.U32.HI R7, RZ, 0x2, R5 ;  /* 0x00000002ff077819 */ /* 0x000fe40000011605 */
[----:B------:R-:W-:Y:S02]  /*7640*/  SEL R5, RZ, 0x1, !P1 ;  /* 0x00000001ff057807 */ /* 0x000fe40004800000 */
[----:B------:R-:W-:Y:S01]  /*7650*/  ISETP.GE.U32.AND P1, PT, R16, UR6, PT ;  /* 0x0000000610007c0c */ /* 0x000fe2000bf26070 */
[----:B------:R-:W-:Y:S01]  /*7660*/  IMAD R12, R7, -0x6, R12 ;  /* 0xfffffffa070c7824 */ /* 0x000fe200078e020c */
[----:B------:R-:W-:Y:S02]  /*7670*/  LOP3.LUT R0, R0, R5, RZ, 0x3c, !PT ;  /* 0x0000000500007212 */ /* 0x000fe400078e3cff */
[----:B------:R-:W-:-:S02]  /*7680*/  ISETP.GE.U32.AND.EX P1, PT, R17, UR7, PT, P1 ;  /* 0x0000000711007c0c */ /* 0x000fc4000bf26110 */
[----:B------:R-:W-:Y:S02]  /*7690*/  PRMT R4, RZ, 0x7610, R4 ;  /* 0x00007610ff047816 */ /* 0x000fe40000000004 */
[----:B------:R-:W-:-:S09]  /*76a0*/  @P3 LOP3.LUT R0, R0, 0x1, R7, 0x78, !PT ;  /* 0x0000000100003812 */ /* 0x000fd200078e7807 */
[----:B0-----:R-:W-:Y:S05]  /*76b0*/  @P1 BRA `(.L_x_171) ;  /* 0x00000004004c1947 */ /* 0x001fea0003800000 */
[----:B------:R-:W-:Y:S01]  /*76c0*/  ULDC.64 UR6, c[0x0][0x628] ;  /* 0x00018a0000067ab9 */ /* 0x000fe20000000a00 */
[----:B------:R-:W0:Y:S01]  /*76d0*/  S2R R15, SR_CTAID.X ;  /* 0x00000000000f7919 */ /* 0x000e220000002500 */
[----:B------:R-:W-:Y:S01]  /*76e0*/  ISETP.NE.U32.AND P1, PT, RZ, UR6, PT ;  /* 0x00000006ff007c0c */ /* 0x000fe2000bf25070 */
[----:B------:R-:W-:Y:S01]  /*76f0*/  ULDC UR9, c[0x0][0x630] ;  /* 0x00018c0000097ab9 */ /* 0x000fe20000000800 */
[----:B------:R-:W-:Y:S01]  /*7700*/  IMAD.MOV.U32 R4, RZ, RZ, R16 ;  /* 0x000000ffff047224 */ /* 0x000fe200078e0010 */
[----:B------:R-:W1:Y:S01]  /*7710*/  S2R R14, SR_CTAID.Y ;  /* 0x00000000000e7919 */ /* 0x000e620000002600 */
[----:B------:R-:W-:Y:S01]  /*7720*/  ISETP.NE.AND.EX P1, PT, RZ, UR7, PT, P1 ;  /* 0x00000007ff007c0c */ /* 0x000fe2000bf25310 */
[----:B------:R-:W-:-:S12]  /*7730*/  IMAD.MOV.U32 R5, RZ, RZ, R17 ;  /* 0x000000ffff057224 */ /* 0x000fd800078e0011 */
[----:B------:R-:W-:Y:S05]  /*7740*/  @!P1 BRA `(.L_x_172) ;  /* 0x0000000000289947 */ /* 0x000fea0003800000 */
[----:B------:R-:W-:Y:S02]  /*7750*/  ULDC UR8, c[0x0][0x634] ;  /* 0x00018d0000087ab9 */ /* 0x000fe40000000800 */
[----:B------:R-:W-:-:S05]  /*7760*/  IADD3 R9, P1, R16, UR8, RZ ;  /* 0x0000000810097c10 */ /* 0x000fca000ff3e0ff */
[----:B------:R-:W-:-:S04]  /*7770*/  IMAD.X R19, RZ, RZ, R17, P1 ;  /* 0x000000ffff137224 */ /* 0x000fc800008e0611 */
[----:B------:R-:W-:-:S04]  /*7780*/  IMAD.WIDE.U32 R6, R19, UR6, RZ ;  /* 0x0000000613067c25 */ /* 0x000fc8000f8e00ff */
[----:B------:R-:W-:-:S04]  /*7790*/  IMAD.WIDE.U32 R6, P1, R9, UR7, R6 ;  /* 0x0000000709067c25 */ /* 0x000fc8000f820006 */
[----:B------:R-:W-:-:S04]  /*77a0*/  IMAD.WIDE.U32 R8, R9, UR6, RZ ;  /* 0x0000000609087c25 */ /* 0x000fc8000f8e00ff */
[----:B------:R-:W-:Y:S01]  /*77b0*/  IMAD.X R5, RZ, RZ, RZ, P1 ;  /* 0x000000ffff057224 */ /* 0x000fe200008e06ff */
[----:B------:R-:W-:Y:S01]  /*77c0*/  IADD3 RZ, P1, R9, R6, RZ ;  /* 0x0000000609ff7210 */ /* 0x000fe20007f3e0ff */
[----:B------:R-:W-:-:S04]  /*77d0*/  IMAD.MOV.U32 R4, RZ, RZ, R7 ;  /* 0x000000ffff047224 */ /* 0x000fc800078e0007 */
[----:B------:R-:W-:-:S08]  /*77e0*/  IMAD.WIDE.U32.X R4, R19, UR7, R4, P1 ;  /* 0x0000000713047c25 */ /* 0x000fd000088e0404 */
.L_x_172:
[--C-:B------:R-:W-:Y:S01]  /*77f0*/  SHF.R.U64 R8, R4, UR9, R5.reuse ;  /* 0x0000000904087c19 */ /* 0x100fe20008001205 */
[----:B------:R-:W-:Y:S01]  /*7800*/  ULDC.64 UR6, c[0x0][0x620] ;  /* 0x0001880000067ab9 */ /* 0x000fe20000000a00 */
[----:B------:R-:W-:Y:S01]  /*7810*/  SHF.R.U32.HI R4, RZ, UR9, R5 ;  /* 0x00000009ff047c19 */ /* 0x000fe20008011605 */
[----:B------:R-:W2:Y:S01]  /*7820*/  LDC R24, c[0x0][0x144] ;  /* 0x00005100ff187b82 */ /* 0x000ea20000000800 */
[----:B------:R-:W-:Y:S01]  /*7830*/  IADD3 R7, P1, RZ, -R8, RZ ;  /* 0x80000008ff077210 */ /* 0x000fe20007f3e0ff */
[----:B------:R-:W-:Y:S01]  /*7840*/  ULDC.64 UR10, c[0x0][0x640] ;  /* 0x00019000000a7ab9 */ /* 0x000fe20000000a00 */
[----:B0-----:R-:W-:Y:S01]  /*7850*/  I2FP.F32.U32 R9, R15 ;  /* 0x0000000f00097245 */ /* 0x001fe20000201000 */
[----:B------:R-:W-:Y:S02]  /*7860*/  ULDC UR8, c[0x0][0x608] ;  /* 0x0001820000087ab9 */ /* 0x000fe40000000800 */
[----:B------:R-:W-:Y:S01]  /*7870*/  IMAD.X R4, RZ, RZ, ~R4, P1 ;  /* 0x000000ffff047224 */ /* 0x000fe200008e0e04 */
[----:B------:R-:W-:Y:S01]  /*7880*/  ISETP.NE.U32.AND P1, PT, RZ, UR10, PT ;  /* 0x0000000aff007c0c */ /* 0x000fe2000bf25070 */
[----:B------:R-:W0:Y:S02]  /*7890*/  LDC R21, c[0x0][0x148] ;  /* 0x00005200ff157b82 */ /* 0x000e240000000800 */
[----:B------:R-:W-:Y:S01]  /*78a0*/  IMAD R6, R4, UR6, RZ ;  /* 0x0000000604067c24 */ /* 0x000fe2000f8e02ff */
[----:B------:R-:W-:Y:S01]  /*78b0*/  ISETP.NE.AND.EX P1, PT, RZ, UR11, PT, P1 ;  /* 0x0000000bff007c0c */ /* 0x000fe2000bf25310 */
[----:B------:R-:W-:Y:S01]  /*78c0*/  IMAD.WIDE.U32 R4, R7, UR6, R16 ;  /* 0x0000000607047c25 */ /* 0x000fe2000f8e0010 */
[----:B------:R-:W-:-:S03]  /*78d0*/  ULDC UR6, c[0x0][0x150] ;  /* 0x0000540000067ab9 */ /* 0x000fc60000000800 */
[----:B------:R-:W-:Y:S02]  /*78e0*/  IMAD R7, R7, UR7, R6 ;  /* 0x0000000707077c24 */ /* 0x000fe4000f8e0206 */
[----:B------:R-:W-:Y:S01]  /*78f0*/  FMUL R6, R9, UR6 ;  /* 0x0000000609067c20 */ /* 0x000fe20008400000 */
[----:B------:R-:W-:Y:S01]  /*7900*/  ULDC UR6, c[0x0][0x618] ;  /* 0x0001860000067ab9 */ /* 0x000fe20000000800 */
[----:B------:R-:W-:Y:S01]  /*7910*/  ULDC UR7, c[0x0][0x154] ;  /* 0x0000550000077ab9 */ /* 0x000fe20000000800 */
[----:B------:R-:W-:-:S03]  /*7920*/  IMAD.IADD R5, R5, 0x1, R7 ;  /* 0x0000000105057824 */ /* 0x000fc600078e0207 */
[----:B------:R-:W3:Y:S02]  /*7930*/  F2I.U32.TRUNC.NTZ R6, R6 ;  /* 0x0000000600067305 */ /* 0x000ee4000020f000 */
[----:B------:R-:W-:Y:S02]  /*7940*/  SHF.R.U64 R9, R4, UR6, R5 ;  /* 0x0000000604097c19 */ /* 0x000fe40008001205 */
[----:B-1----:R-:W-:-:S05]  /*7950*/  I2FP.F32.U32 R4, R14 ;  /* 0x0000000e00047245 */ /* 0x002fca0000201000 */
[----:B------:R-:W-:Y:S01]  /*7960*/  FMUL R22, R4, UR7 ;  /* 0x0000000704167c20 */ /* 0x000fe20008400000 */
[----:B------:R-:W-:Y:S01]  /*7970*/  SHF.R.U32.HI R4, RZ, UR6, R5 ;  /* 0x00000006ff047c19 */ /* 0x000fe20008011605 */
[----:B------:R-:W-:-:S03]  /*7980*/  ULDC UR6, c[0x0][0x658] ;  /* 0x0001960000067ab9 */ /* 0x000fc60000000800 */
[--C-:B------:R-:W-:Y:S01]  /*7990*/  SHF.R.U64 R20, R9, UR8, R4.reuse ;  /* 0x0000000809147c19 */ /* 0x100fe20008001204 */
[----:B------:R-:W1:Y:S01]  /*79a0*/  F2I.U32.TRUNC.NTZ R22, R22 ;  /* 0x0000001600167305 */ /* 0x000e62000020f000 */
[----:B------:R-:W-:Y:S01]  /*79b0*/  SHF.R.U32.HI R5, RZ, UR8, R4 ;  /* 0x00000008ff057c19 */ /* 0x000fe20008011604 */
[----:B---3--:R-:W-:-:S03]  /*79c0*/  IMAD.MOV R6, RZ, RZ, -R6 ;  /* 0x000000ffff067224 */ /* 0x008fc600078e0a06 */
[----:B------:R-:W-:Y:S01]  /*79d0*/  SHF.R.U64 R19, R20, UR6, R5 ;  /* 0x0000000614137c19 */ /* 0x000fe20008001205 */
[----:B--2---:R-:W-:Y:S01]  /*79e0*/  IMAD R15, R24, R6, R15 ;  /* 0x00000006180f7224 */ /* 0x004fe200078e020f */
[----:B------:R-:W-:-:S03]  /*79f0*/  SHF.R.U32.HI R23, RZ, UR6, R5 ;  /* 0x00000006ff177c19 */ /* 0x000fc60008011605 */
[----:B------:R-:W-:Y:S02]  /*7a00*/  IMAD.MOV.U32 R4, RZ, RZ, R19 ;  /* 0x000000ffff047224 */ /* 0x000fe400078e0013 */
[----:B------:R-:W-:Y:S01]  /*7a10*/  IMAD.MOV.U32 R5, RZ, RZ, R23 ;  /* 0x000000ffff057224 */ /* 0x000fe200078e0017 */
[----:B-1----:R-:W-:Y:S06]  /*7a20*/  @!P1 BRA `(.L_x_173) ;  /* 0x0000000000289947 */ /* 0x002fec0003800000 */
[----:B------:R-:W-:Y:S02]  /*7a30*/  ULDC UR6, c[0x0][0x64c] ;  /* 0x0001930000067ab9 */ /* 0x000fe40000000800 */
[----:B------:R-:W-:-:S05]  /*7a40*/  IADD3 R5, P1, R19, UR6, RZ ;  /* 0x0000000613057c10 */ /* 0x000fca000ff3e0ff */
[----:B------:R-:W-:-:S04]  /*7a50*/  IMAD.X R23, RZ, RZ, R23, P1 ;  /* 0x000000ffff177224 */ /* 0x000fc800008e0617 */
[----:B------:R-:W-:-:S04]  /*7a60*/  IMAD.WIDE.U32 R6, R23, UR10, RZ ;  /* 0x0000000a17067c25 */ /* 0x000fc8000f8e00ff */
[----:B------:R-:W-:-:S04]  /*7a70*/  IMAD.WIDE.U32 R6, P1, R5, UR11, R6 ;  /* 0x0000000b05067c25 */ /* 0x000fc8000f820006 */
[----:B------:R-:W-:-:S04]  /*7a80*/  IMAD.WIDE.U32 R4, R5, UR10, RZ ;  /* 0x0000000a05047c25 */ /* 0x000fc8000f8e00ff */
[----:B------:R-:W-:Y:S01]  /*7a90*/  IMAD.MOV.U32 R4, RZ, RZ, R7 ;  /* 0x000000ffff047224 */ /* 0x000fe200078e0007 */
[----:B------:R-:W-:Y:S01]  /*7aa0*/  IADD3 RZ, P3, R5, R6, RZ ;  /* 0x0000000605ff7210 */ /* 0x000fe20007f7e0ff */
[----:B------:R-:W-:-:S04]  /*7ab0*/  IMAD.X R5, RZ, RZ, RZ, P1 ;  /* 0x000000ffff057224 */ /* 0x000fc800008e06ff */
[----:B------:R-:W-:-:S08]  /*7ac0*/  IMAD.WIDE.U32.X R4, R23, UR11, R4, P3 ;  /* 0x0000000b17047c25 */ /* 0x000fd000098e0404 */
.L_x_173:
[----:B------:R-:W-:Y:S01]  /*7ad0*/  ISETP.NE.AND P1, PT, R2, 0x1, PT ;  /* 0x000000010200780c */ /* 0x000fe20003f25270 */
[----:B------:R-:W-:Y:S01]  /*7ae0*/  ULDC UR6, c[0x0][0x648] ;  /* 0x0001920000067ab9 */ /* 0x000fe20000000800 */
[----:B------:R-:W-:Y:S01]  /*7af0*/  LOP3.LUT R20, R20, UR5, RZ, 0xc0, !PT ;  /* 0x0000000514147c12 */ /* 0x000fe2000f8ec0ff */
[----:B------:R-:W-:Y:S01]  /*7b00*/  IMAD.MOV R22, RZ, RZ, -R22 ;  /* 0x000000ffff167224 */ /* 0x000fe200078e0a16 */
[----:B------:R-:W-:Y:S01]  /*7b10*/  SHF.R.U64 R5, R4, UR6, R5 ;  /* 0x0000000604057c19 */ /* 0x000fe20008001205 */
[----:B------:R-:W-:Y:S01]  /*7b20*/  ULDC UR6, c[0x0][0x638] ;  /* 0x00018e0000067ab9 */ /* 0x000fe20000000800 */
[----:B------:R-:W-:Y:S01]  /*7b30*/  LOP3.LUT R6, R9, UR4, RZ, 0xc0, !PT ;  /* 0x0000000409067c12 */ /* 0x000fe2000f8ec0ff */
[----:B------:R-:W-:Y:S02]  /*7b40*/  ULDC UR7, c[0x0][0x610] ;  /* 0x0001840000077ab9 */ /* 0x000fe40000000800 */
[----:B------:R-:W-:Y:S02]  /*7b50*/  IMAD.MOV R4, RZ, RZ, -R5 ;  /* 0x000000ffff047224 */ /* 0x000fe400078e0a05 */
[----:B------:R-:W-:-:S02]  /*7b60*/  IMAD R20, R5, UR13, R20 ;  /* 0x0000000d05147c24 */ /* 0x000fc4000f8e0214 */
[----:B0-----:R-:W-:Y:S02]  /*7b70*/  @P1 IMAD R15, R21, R22, R14 ;  /* 0x00000016150f1224 */ /* 0x001fe400078e020e */
[----:B------:R-:W-:Y:S01]  /*7b80*/  IMAD R19, R4, UR6, R19 ;  /* 0x0000000604137c24 */ /* 0x000fe2000f8e0213 */
[----:B------:R-:W-:Y:S01]  /*7b90*/  ULDC UR6, c[0x0][0x600] ;  /* 0x0001800000067ab9 */ /* 0x000fe20000000800 */
[----:B------:R-:W-:Y:S02]  /*7ba0*/  IMAD R15, R20, UR7, R15 ;  /* 0x00000007140f7c24 */ /* 0x000fe4000f8e020f */
[----:B------:R-:W-:Y:S02]  /*7bb0*/  IMAD R6, R19, UR6, R6 ;  /* 0x0000000613067c24 */ /* 0x000fe4000f8e0206 */
[----:B------:R-:W-:-:S03]  /*7bc0*/  IMAD.MOV.U32 R4, RZ, RZ, 0x1 ;  /* 0x00000001ff047424 */ /* 0x000fc600078e00ff */
[----:B------:R-:W-:Y:S02]  /*7bd0*/  SEL R20, R6, R15, !P1 ;  /* 0x0000000f06147207 */ /* 0x000fe40004800000 */
[----:B------:R-:W-:-:S07]  /*7be0*/  SEL R19, R15, R6, !P1 ;  /* 0x000000060f137207 */ /* 0x000fce0004800000 */
.L_x_171:
[----:B------:R-:W-:Y:S05]  /*7bf0*/  BSYNC B1 ;  /* 0x0000000000017941 */ /* 0x000fea0003800000 */
.L_x_170:
[----:B------:R-:W-:-:S13]  /*7c00*/  LOP3.LUT P1, RZ, R4, 0xff, RZ, 0xc0, !PT ;  /* 0x000000ff04ff7812 */ /* 0x000fda000782c0ff */
[----:B------:R-:W-:Y:S05]  /*7c10*/  @P1 BRA `(.L_x_174) ;  /* 0xfffffff400241947 */ /* 0x000fea000383ffff */
[----:B------:R-:W-:Y:S05]  /*7c20*/  BSYNC B0 ;  /* 0x0000000000007941 */ /* 0x000fea0003800000 */
.L_x_162:
[----:B------:R-:W-:-:S03]  /*7c30*/  UMOV UR6, 0xffffffff ;  /* 0xffffffff00067882 */ /* 0x000fc60000000000 */
[----:B------:R-:W-:Y:S05]  /*7c40*/  BRA.DIV UR6, `(.L_x_175) ;  /* 0x0000000606607947 */ /* 0x000fea000b800000 */
[----:B------:R-:W-:-:S13]  /*7c50*/  ELECT P6, URZ, PT ;  /* 0x00000000003f782f */ /* 0x000fda00038c0000 */
.L_x_191:
[----:B------:R-:W-:Y:S04]  /*7c60*/  BSSY B0, `(.L_x_176) ;  /* 0x000003d000007945 */ /* 0x000fe80003800000 */
[----:B------:R-:W-:Y:S05]  /*7c70*/  @!P6 BRA `(.L_x_177) ;  /* 0x0000000000ece947 */ /* 0x000fea0003800000 */
[----:B------:R-:W-:-:S04]  /*7c80*/  LOP3.LUT R18, R18, 0x2, RZ, 0xfc, !PT ;  /* 0x0000000212127812 */ /* 0x000fc800078efcff */
[----:B------:R-:W-:-:S13]  /*7c90*/  ISETP.NE.AND P0, PT, R18, 0x3, PT ;  /* 0x000000031200780c */ /* 0x000fda0003f05270 */
[----:B------:R-:W-:Y:S05]  /*7ca0*/  @!P0 BRA `(.L_x_178) ;  /* 0x0000000000048947 */ /* 0x000fea0003800000 */
[----:B------:R-:W-:Y:S01]  /*7cb0*/  BPT.TRAP 0x1 ;  /* 0x000000040000795c */ /* 0x000fe20000300000 */
.L_x_178:
[----:B------:R-:W0:Y:S01]  /*7cc0*/  S2R R3, SR_CgaCtaId ;  /* 0x0000000000037919 */ /* 0x000e220000008800 */
[----:B------:R-:W-:-:S04]  /*7cd0*/  MOV R2, 0x400 ;  /* 0x0000040000027802 */ /* 0x000fc80000000f00 */
[----:B0-----:R-:W-:Y:S02]  /*7ce0*/  LEA R3, R3, R2, 0x18 ;  /* 0x0000000203037211 */ /* 0x001fe400078ec0ff */
[----:B------:R-:W-:-:S03]  /*7cf0*/  SHF.L.U32 R2, R0, 0x1f, RZ ;  /* 0x0000001f00027819 */ /* 0x000fc600000006ff */
[----:B------:R-:W-:-:S04]  /*7d00*/  VIADD R3, R3, 0x30 ;  /* 0x0000003003037836 */ /* 0x000fc80000000000 */
[C---:B------:R-:W-:Y:S02]  /*7d10*/  IMAD R7, R12.reuse, 0x8, R3 ;  /* 0x000000080c077824 */ /* 0x040fe400078e0203 */
[----:B------:R-:W-:Y:S02]  /*7d20*/  VIADD R12, R12, 0x1 ;  /* 0x000000010c0c7836 */ /* 0x000fe40000000000 */
[----:B------:R-:W0:Y:S03]  /*7d30*/  SYNCS.PHASECHK.TRANS64.TRYWAIT P0, [R7+URZ], R2 ;  /* 0x00000002070075a7 */ /* 0x000e26000800017f */
[----:B------:R-:W-:-:S04]  /*7d40*/  ISETP.NE.AND P1, PT, R12, 0x6, PT ;  /* 0x000000060c00780c */ /* 0x000fc80003f25270 */
[----:B------:R-:W-:Y:S02]  /*7d50*/  SEL R5, RZ, 0x1, P1 ;  /* 0x00000001ff057807 */ /* 0x000fe40000800000 */
[----:B------:R-:W-:Y:S02]  /*7d60*/  SEL R12, R12, RZ, P1 ;  /* 0x000000ff0c0c7207 */ /* 0x000fe40000800000 */
[----:B------:R-:W-:-:S03]  /*7d70*/  LOP3.LUT R5, R0, R5, RZ, 0x3c, !PT ;  /* 0x0000000500057212 */ /* 0x000fc600078e3cff */
[----:B------:R-:W-:Y:S01]  /*7d80*/  IMAD R9, R12, 0x8, R3 ;  /* 0x000000080c097824 */ /* 0x000fe200078e0203 */
[----:B------:R-:W-:Y:S01]  /*7d90*/  SHF.L.U32 R4, R5, 0x1f, RZ ;  /* 0x0000001f05047819 */ /* 0x000fe200000006ff */
[----:B0-----:R-:W-:Y:S06]  /*7da0*/  @!P0 BRA `(.L_x_179) ;  /* 0x0000000400288947 */ /* 0x001fec0003800000 */
.L_x_192:
[----:B------:R-:W1:Y:S01]  /*7db0*/  SYNCS.PHASECHK.TRANS64.TRYWAIT P0, [R9+URZ], R4 ;  /* 0x00000004090075a7 */ /* 0x000e62000800017f */
[----:B------:R-:W-:-:S05]  /*7dc0*/  VIADD R0, R12, 0x1 ;  /* 0x000000010c007836 */ /* 0x000fca0000000000 */
[----:B------:R-:W-:-:S04]  /*7dd0*/  ISETP.NE.AND P1, PT, R0, 0x6, PT ;  /* 0x000000060000780c */ /* 0x000fc80003f25270 */
[----:B0-----:R-:W-:Y:S02]  /*7de0*/  SEL R2, RZ, 0x1, P1 ;  /* 0x00000001ff027807 */ /* 0x001fe40000800000 */
[----:B------:R-:W-:Y:S02]  /*7df0*/  SEL R0, R0, RZ, P1 ;  /* 0x000000ff00007207 */ /* 0x000fe40000800000 */
[----:B------:R-:W-:-:S03]  /*7e00*/  LOP3.LUT R7, R5, R2, RZ, 0x3c, !PT ;  /* 0x0000000205077212 */ /* 0x000fc600078e3cff */
[----:B------:R-:W-:Y:S01]  /*7e10*/  IMAD R6, R0, 0x8, R3 ;  /* 0x0000000800067824 */ /* 0x000fe200078e0203 */
[----:B------:R-:W-:Y:S01]  /*7e20*/  SHF.L.U32 R5, R7, 0x1f, RZ ;  /* 0x0000001f07057819 */ /* 0x000fe200000006ff */
[----:B-1----:R-:W-:Y:S06]  /*7e30*/  @!P0 BRA `(.L_x_180) ;  /* 0x0000000400188947 */ /* 0x002fec0003800000 */
.L_x_193:
[----:B------:R-:W1:Y:S01]  /*7e40*/  SYNCS.PHASECHK.TRANS64.TRYWAIT P0, [R6+URZ], R5 ;  /* 0x00000005060075a7 */ /* 0x000e62000800017f */
[----:B------:R-:W-:-:S05]  /*7e50*/  VIADD R0, R0, 0x1 ;  /* 0x0000000100007836 */ /* 0x000fca0000000000 */
[----:B------:R-:W-:-:S04]  /*7e60*/  ISETP.NE.AND P1, PT, R0, 0x6, PT ;  /* 0x000000060000780c */ /* 0x000fc80003f25270 */
[----:B------:R-:W-:Y:S02]  /*7e70*/  SEL R2, RZ, 0x1, P1 ;  /* 0x00000001ff027807 */ /* 0x000fe40000800000 */
[----:B------:R-:W-:Y:S02]  /*7e80*/  SEL R0, R0, RZ, P1 ;  /* 0x000000ff00007207 */ /* 0x000fe40000800000 */
[----:B------:R-:W-:-:S03]  /*7e90*/  LOP3.LUT R7, R7, R2, RZ, 0x3c, !PT ;  /* 0x0000000207077212 */ /* 0x000fc600078e3cff */
[----:B0-----:R-:W-:Y:S01]  /*7ea0*/  IMAD R9, R0, 0x8, R3 ;  /* 0x0000000800097824 */ /* 0x001fe200078e0203 */
[----:B------:R-:W-:Y:S01]  /*7eb0*/  SHF.L.U32 R4, R7, 0x1f, RZ ;  /* 0x0000001f07047819 */ /* 0x000fe200000006ff */
[----:B-1----:R-:W-:Y:S06]  /*7ec0*/  @!P0 BRA `(.L_x_181) ;  /* 0x0000000400088947 */ /* 0x002fec0003800000 */
.L_x_194:
        /* <DEDUP_REMOVED lines=9> */
.L_x_195:
[----:B------:R-:W1:Y:S01]  /*7f60*/  SYNCS.PHASECHK.TRANS64.TRYWAIT P0, [R6+URZ], R5 ;  /* 0x00000005060075a7 */ /* 0x000e62000800017f */
[----:B------:R-:W-:-:S05]  /*7f70*/  VIADD R0, R0, 0x1 ;  /* 0x0000000100007836 */ /* 0x000fca0000000000 */
[----:B------:R-:W-:-:S04]  /*7f80*/  ISETP.NE.AND P1, PT, R0, 0x6, PT ;  /* 0x000000060000780c */ /* 0x000fc80003f25270 */
[----:B------:R-:W-:Y:S02]  /*7f90*/  SEL R2, RZ, 0x1, P1 ;  /* 0x00000001ff027807 */ /* 0x000fe40000800000 */
[----:B------:R-:W-:Y:S02]  /*7fa0*/  SEL R0, R0, RZ, P1 ;  /* 0x000000ff00007207 */ /* 0x000fe40000800000 */
[----:B------:R-:W-:Y:S01]  /*7fb0*/  LOP3.LUT R2, R7, R2, RZ, 0x3c, !PT ;  /* 0x0000000207027212 */ /* 0x000fe200078e3cff */
[----:B-1----:R-:W-:Y:S06]  /*7fc0*/  @!P0 BRA `(.L_x_183) ;  /* 0x0000000000f08947 */ /* 0x002fec0003800000 */
.L_x_196:
[----:B------:R-:W-:Y:S01]  /*7fd0*/  IMAD R3, R0, 0x8, R3 ;  /* 0x0000000800037824 */ /* 0x000fe200078e0203 */
[----:B------:R-:W-:-:S07]  /*7fe0*/  SHF.L.U32 R0, R2, 0x1f, RZ ;  /* 0x0000001f02007819 */ /* 0x000fce00000006ff */
.L_x_184:
[----:B--2---:R2:W3:Y:S02]  /*7ff0*/  SYNCS.PHASECHK.TRANS64.TRYWAIT P0, [R3+URZ], R0 ;  /* 0x00000000030075a7 */ /* 0x0044e4000800017f */
[----:B---3--:R-:W-:Y:S05]  /*8000*/  @!P0 NANOSLEEP.SYNCS 0x989680 ;  /* 0x009896800000895d */ /* 0x008fea0003900000 */
[----:B------:R-:W3:Y:S02]  /*8010*/  @!P0 SYNCS.PHASECHK.TRANS64 P0, [R3+URZ], R0 ;  /* 0x00000000030085a7 */ /* 0x000ee4000800007f */
[----:B---3--:R-:W-:Y:S05]  /*8020*/  @!P0 BRA `(.L_x_184) ;  /* 0xfffffffc00f08947 */ /* 0x008fea000383ffff */
.L_x_177:
[----:B------:R-:W-:Y:S05]  /*8030*/  BSYNC B0 ;  /* 0x0000000000007941 */ /* 0x000fea0003800000 */
.L_x_176:
[----:B------:R-:W-:Y:S05]  /*8040*/  EXIT ;  /* 0x000000000000794d */ /* 0x000fea0003800000 */
.L_x_17:
[----:B-1----:R1:W2:Y:S02]  /*8050*/  SYNCS.PHASECHK.TRANS64.TRYWAIT P1, [R3+URZ], R0 ;  /* 0x00000000030075a7 */ /* 0x0022a4000802017f */
[----:B--2---:R-:W-:Y:S05]  /*8060*/  @!P1 NANOSLEEP.SYNCS 0x989680 ;  /* 0x009896800000995d */ /* 0x004fea0003900000 */
[----:B------:R-:W2:Y:S02]  /*8070*/  @!P1 SYNCS.PHASECHK.TRANS64 P1, [R3+URZ], R0 ;  /* 0x00000000030095a7 */ /* 0x000ea4000802007f */
[----:B--2---:R-:W-:Y:S05]  /*8080*/  @!P1 BRA `(.L_x_17) ;  /* 0xfffffffc00f09947 */ /* 0x004fea000383ffff */
[----:B------:R-:W-:Y:S05]  /*8090*/  BRA `(.L_x_16) ;  /* 0xffffff9400147947 */ /* 0x000fea000383ffff */
.L_x_22:
[----:B-1----:R-:W-:-:S04]  /*80a0*/  IMAD.U32 R4, RZ, RZ, UR8 ;  /* 0x00000008ff047e24 */ /* 0x002fc8000f8e00ff */
[----:B------:R1:W2:Y:S03]  /*80b0*/  SYNCS.PHASECHK.TRANS64.TRYWAIT P1, [R4+URZ], R3 ;  /* 0x00000003040075a7 */ /* 0x0002a6000802017f */
[----:B--2---:R-:W-:Y:S05]  /*80c0*/  @!P1 NANOSLEEP.SYNCS 0x989680 ;  /* 0x009896800000995d */ /* 0x004fea0003900000 */
[----:B------:R-:W2:Y:S02]  /*80d0*/  @!P1 SYNCS.PHASECHK.TRANS64 P1, [R4+URZ], R3 ;  /* 0x00000003040095a7 */ /* 0x000ea4000802007f */
[----:B--2---:R-:W-:Y:S05]  /*80e0*/  @!P1 BRA `(.L_x_22) ;  /* 0xfffffffc00ec9947 */ /* 0x004fea000383ffff */
[----:B------:R-:W-:Y:S05]  /*80f0*/  BRA `(.L_x_21) ;  /* 0xffffff9800507947 */ /* 0x000fea000383ffff */
.L_x_163:
[----:B------:R-:W-:Y:S01]  /*8100*/  BSSY B1, `(.L_x_185) ;  /* 0x0000006000017945 */ /* 0x000fe20003800000 */
[----:B------:R-:W-:-:S07]  /*8110*/  IMAD.MOV.U32 R15, RZ, RZ, -0x1 ;  /* 0xffffffffff0f7424 */ /* 0x000fce00078e00ff */
[----:B------:R-:W-:Y:S05]  /*8120*/  WARPSYNC.COLLECTIVE R15, `(.L_x_186) ;  /* 0x000000000f0c7348 */ /* 0x000fea0003c00000 */
[----:B------:R-:W-:Y:S02]  /*8130*/  ELECT P6, UR62, PT ;  /* 0x00000000003e782f */ /* 0x000fe400038c0000 */
[----:B------:R-:W-:Y:S01]  /*8140*/  MOV R14, UR62 ;  /* 0x0000003e000e7c02 */ /* 0x000fe20008000f00 */
[----:B------:R-:W-:Y:S10]  /*8150*/  ENDCOLLECTIVE ;  /* 0x000000000000791b */ /* 0x000ff40003800000 */
.L_x_186:
[----:B------:R-:W-:Y:S05]  /*8160*/  BSYNC B1 ;  /* 0x0000000000017941 */ /* 0x000fea0003800000 */
.L_x_185:
[----:B------:R-:W-:Y:S05]  /*8170*/  BRA `(.L_x_187) ;  /* 0xffffffec00d87947 */ /* 0x000fea000383ffff */
.L_x_166:
[----:B0-----:R0:W1:Y:S02]  /*8180*/  SYNCS.PHASECHK.TRANS64.TRYWAIT P1, [R14+URZ+0x30], R7 ;  /* 0x000030070e0075a7 */ /* 0x001064000802017f */
[----:B-1----:R-:W-:Y:S05]  /*8190*/  @!P1 NANOSLEEP.SYNCS 0x989680 ;  /* 0x009896800000995d */ /* 0x002fea0003900000 */
[----:B------:R-:W1:Y:S02]  /*81a0*/  @!P1 SYNCS.PHASECHK.TRANS64 P1, [R14+URZ+0x30], R7 ;  /* 0x000030070e0095a7 */ /* 0x000e64000802007f */
[----:B-1----:R-:W-:Y:S05]  /*81b0*/  @!P1 BRA `(.L_x_166) ;  /* 0xfffffffc00f09947 */ /* 0x002fea000383ffff */
[----:B------:R-:W-:Y:S05]  /*81c0*/  BRA `(.L_x_188) ;  /* 0xfffffff0000c7947 */ /* 0x000fea000383ffff */
.L_x_175:
[----:B------:R-:W-:Y:S01]  /*81d0*/  BSSY B0, `(.L_x_189) ;  /* 0x0000006000007945 */ /* 0x000fe20003800000 */
[----:B------:R-:W-:-:S07]  /*81e0*/  IMAD.MOV.U32 R15, RZ, RZ, -0x1 ;  /* 0xffffffffff0f7424 */ /* 0x000fce00078e00ff */
[----:B------:R-:W-:Y:S05]  /*81f0*/  WARPSYNC.COLLECTIVE R15, `(.L_x_190) ;  /* 0x000000000f0c7348 */ /* 0x000fea0003c00000 */
[----:B------:R-:W-:Y:S02]  /*8200*/  ELECT P6, UR62, PT ;  /* 0x00000000003e782f */ /* 0x000fe400038c0000 */
[----:B------:R-:W-:Y:S01]  /*8210*/  MOV R14, UR62 ;  /* 0x0000003e000e7c02 */ /* 0x000fe20008000f00 */
[----:B------:R-:W-:Y:S10]  /*8220*/  ENDCOLLECTIVE ;  /* 0x000000000000791b */ /* 0x000ff40003800000 */
.L_x_190:
[----:B------:R-:W-:Y:S05]  /*8230*/  BSYNC B0 ;  /* 0x0000000000007941 */ /* 0x000fea0003800000 */
.L_x_189:
[----:B------:R-:W-:Y:S05]  /*8240*/  BRA `(.L_x_191) ;  /* 0xfffffff800847947 */ /* 0x000fea000383ffff */
.L_x_179:
[----:B0-----:R0:W1:Y:S02]  /*8250*/  SYNCS.PHASECHK.TRANS64.TRYWAIT P0, [R7+URZ], R2 ;  /* 0x00000002070075a7 */ /* 0x001064000800017f */
[----:B-1----:R-:W-:Y:S05]  /*8260*/  @!P0 NANOSLEEP.SYNCS 0x989680 ;  /* 0x009896800000895d */ /* 0x002fea0003900000 */
[----:B------:R-:W1:Y:S02]  /*8270*/  @!P0 SYNCS.PHASECHK.TRANS64 P0, [R7+URZ], R2 ;  /* 0x00000002070085a7 */ /* 0x000e64000800007f */
[----:B-1----:R-:W-:Y:S05]  /*8280*/  @!P0 BRA `(.L_x_179) ;  /* 0xfffffffc00f08947 */ /* 0x002fea000383ffff */
[----:B------:R-:W-:Y:S05]  /*8290*/  BRA `(.L_x_192) ;  /* 0xfffffff800c47947 */ /* 0x000fea000383ffff */
.L_x_180:
[----:B0-----:R0:W1:Y:S02]  /*82a0*/  SYNCS.PHASECHK.TRANS64.TRYWAIT P0, [R9+URZ], R4 ;  /* 0x00000004090075a7 */ /* 0x001064000800017f */
[----:B-1----:R-:W-:Y:S05]  /*82b0*/  @!P0 NANOSLEEP.SYNCS 0x989680 ;  /* 0x009896800000895d */ /* 0x002fea0003900000 */
[----:B------:R-:W1:Y:S02]  /*82c0*/  @!P0 SYNCS.PHASECHK.TRANS64 P0, [R9+URZ], R4 ;  /* 0x00000004090085a7 */ /* 0x000e64000800007f */
[----:B-1----:R-:W-:Y:S05]  /*82d0*/  @!P0 BRA `(.L_x_180) ;  /* 0xfffffffc00f08947 */ /* 0x002fea000383ffff */
[----:B------:R-:W-:Y:S05]  /*82e0*/  BRA `(.L_x_193) ;  /* 0xfffffff800d47947 */ /* 0x000fea000383ffff */
.L_x_181:
[----:B0-----:R0:W1:Y:S02]  /*82f0*/  SYNCS.PHASECHK.TRANS64.TRYWAIT P0, [R6+URZ], R5 ;  /* 0x00000005060075a7 */ /* 0x001064000800017f */
[----:B-1----:R-:W-:Y:S05]  /*8300*/  @!P0 NANOSLEEP.SYNCS 0x989680 ;  /* 0x009896800000895d */ /* 0x002fea0003900000 */
[----:B------:R-:W1:Y:S02]  /*8310*/  @!P0 SYNCS.PHASECHK.TRANS64 P0, [R6+URZ], R5 ;  /* 0x00000005060085a7 */ /* 0x000e64000800007f */
[----:B-1----:R-:W-:Y:S05]  /*8320*/  @!P0 BRA `(.L_x_181) ;  /* 0xfffffffc00f08947 */ /* 0x002fea000383ffff */
[----:B------:R-:W-:Y:S05]  /*8330*/  BRA `(.L_x_194) ;  /* 0xfffffff800e47947 */ /* 0x000fea000383ffff */
.L_x_182:
[----:B0-----:R0:W1:Y:S02]  /*8340*/  SYNCS.PHASECHK.TRANS64.TRYWAIT P0, [R9+URZ], R4 ;  /* 0x00000004090075a7 */ /* 0x001064000800017f */
[----:B-1----:R-:W-:Y:S05]  /*8350*/  @!P0 NANOSLEEP.SYNCS 0x989680 ;  /* 0x009896800000895d */ /* 0x002fea0003900000 */
[----:B------:R-:W1:Y:S02]  /*8360*/  @!P0 SYNCS.PHASECHK.TRANS64 P0, [R9+URZ], R4 ;  /* 0x00000004090085a7 */ /* 0x000e64000800007f */
[----:B-1----:R-:W-:Y:S05]  /*8370*/  @!P0 BRA `(.L_x_182) ;  /* 0xfffffffc00f08947 */ /* 0x002fea000383ffff */
[----:B------:R-:W-:Y:S05]  /*8380*/  BRA `(.L_x_195) ;  /* 0xfffffff800f47947 */ /* 0x000fea000383ffff */
.L_x_183:
[----:B-1----:R1:W2:Y:S02]  /*8390*/  SYNCS.PHASECHK.TRANS64.TRYWAIT P0, [R6+URZ], R5 ;  /* 0x00000005060075a7 */ /* 0x0022a4000800017f */
[----:B--2---:R-:W-:Y:S05]  /*83a0*/  @!P0 NANOSLEEP.SYNCS 0x989680 ;  /* 0x009896800000895d */ /* 0x004fea0003900000 */
[----:B------:R-:W2:Y:S02]  /*83b0*/  @!P0 SYNCS.PHASECHK.TRANS64 P0, [R6+URZ], R5 ;  /* 0x00000005060085a7 */ /* 0x000ea4000800007f */
[----:B--2---:R-:W-:Y:S05]  /*83c0*/  @!P0 BRA `(.L_x_183) ;  /* 0xfffffffc00f08947 */ /* 0x004fea000383ffff */
[----:B------:R-:W-:Y:S05]  /*83d0*/  BRA `(.L_x_196) ;  /* 0xfffffff800fc7947 */ /* 0x000fea000383ffff */
.L_x_197:
[----:B------:R-:W-:-:S00]  /*83e0*/  BRA `(.L_x_197) ;  /* 0xfffffffc00fc7947 */ /* 0x000fc0000383ffff */
[----:B------:R-:W-:-:S00]  /*83f0*/  NOP ;  /* 0x0000000000007918 */ /* 0x000fc00000000000 */
        /* <DEDUP_REMOVED lines=8> */
.L_x_198:


//--------------------- .nv.global.init           --------------------------
	.section	.nv.global.init,"aw",@progbits
.nv.global.init:
	.type		$str$22,@object
	.size		$str$22,($str$23 - $str$22)
$str$22:
        /*0000*/ 	.byte	0x6b, 0x5f, 0x74, 0x69, 0x6c, 0x65, 0x5f, 0x63, 0x6f, 0x75, 0x6e, 0x74, 0x20, 0x3e, 0x3d, 0x20
        /*0010*/ 	.byte	0x31, 0x00
	.type		$str$23,@object
	.size		$str$23,(__unnamed_1 - $str$23)
$str$23:
        /*0012*/ 	.byte	0x2f, 0x74, 0x6d, 0x70, 0x2f, 0x63, 0x75, 0x74, 0x6c, 0x61, 0x73, 0x73, 0x5f, 0x73, 0x77, 0x65
        /*0022*/ 	.byte	0x65, 0x70, 0x5f, 0x73, 0x72, 0x63, 0x2f, 0x69, 0x6e, 0x63, 0x6c, 0x75, 0x64, 0x65, 0x2f, 0x63
        /*0032*/ 	.byte	0x75, 0x74, 0x6c, 0x61, 0x73, 0x73, 0x2f, 0x67, 0x65, 0x6d, 0x6d, 0x2f, 0x63, 0x6f, 0x6c, 0x6c
        /*0042*/ 	.byte	0x65, 0x63, 0x74, 0x69, 0x76, 0x65, 0x2f, 0x73, 0x6d, 0x39, 0x30, 0x5f, 0x6d, 0x6d, 0x61, 0x5f
        /*0052*/ 	.byte	0x74, 0x6d, 0x61, 0x5f, 0x67, 0x6d, 0x6d, 0x61, 0x5f, 0x73, 0x73, 0x5f, 0x77, 0x61, 0x72, 0x70
        /*0062*/ 	.byte	0x73, 0x70, 0x65, 0x63, 0x69, 0x61, 0x6c, 0x69, 0x7a, 0x65, 0x64, 0x2e, 0x68, 0x70, 0x70, 0x00
	.type		__unnamed_1,@object
	.size		__unnamed_1,(.L_0 - __unnamed_1)
__unnamed_1:
        /*0072*/ 	.byte	0x76, 0x6f, 0x69, 0x64, 0x20, 0x63, 0x75, 0x74, 0x6c, 0x61, 0x73, 0x73, 0x3a, 0x3a, 0x67, 0x65
        /* <DEDUP_REMOVED lines=179> */
        /*0bb2*/ 	.byte	0x3a, 0x3a, 0x69, 0x64, 0x65, 0x6e, 0x74, 0x69, 0x74, 0x79, 0x5d, 0x00
.L_0:


//--------------------- .nv.shared._ZN7cutlass13device_kernelINS_4gemm6kernel13GemmUniversalIN4cute5tupleIJiiiiEEENS1_10collective13CollectiveMmaINS1_34MainloopSm90TmaGmmaWarpSpecializedILi6ENS5_IJNS4_1CILi1EEESB_SB_EEENS1_35KernelTmaWarpSpecializedCooperativeEEENS5_IJNSA_ILi128EEESF_SF_EEENS_6half_tENS5_IJlSB_lEEESH_SI_NS4_8TiledMMAINS4_8MMA_AtomIJNS4_4SM904GMMA26MMA_64x128x16_F32F16F16_SSILNSM_5MajorE0ELSO_0ELNSM_7ScaleInE1ELSP_1EEEEEENS4_6LayoutINS5_IJNSA_ILi2EEESB_SB_EEENS5_IJSB_NSA_ILi0EEESV_EEEEENS5_IJNS4_10UnderscoreESY_SY_EEEEENS4_13SM90_TMA_LOADENS4_14ComposedLayoutINS4_7SwizzleILi3ELi4ELi3EEENS4_18smem_ptr_flag_bitsILi16EEENSS_INS5_IJNSA_ILi8EEENSA_ILi64EEEEEENS5_IJS18_SB_EEEEEEEvNS4_8identityES11_S1C_vS1D_EENS_8epilogue10collective6detail29Sm90TmaWarpSpecializedAdapterINS1G_15DefaultEpilogueISH_SI_SI_NS1F_6thread17LinearCombinationISH_Li1EffLNS1K_9ScaleType4KindE0ELNS_15FloatRoundStyleE2ESH_EENS1_15EpilogueDefaultEEEEEvvEEEEvNT_6ParamsE --------------------------
	.section	.nv.shared._ZN7cutlass13device_kernelINS_4gemm6kernel13GemmUniversalIN4cute5tupleIJiiiiEEENS1_10collective13CollectiveMmaINS1_34MainloopSm90TmaGmmaWarpSpecializedILi6ENS5_IJNS4_1CILi1EEESB_SB_EEENS1_35KernelTmaWarpSpecializedCooperativeEEENS5_IJNSA_ILi128EEESF_SF_EEENS_6half_tENS5_IJlSB_lEEESH_SI_NS4_8TiledMMAINS4_8MMA_AtomIJNS4_4SM904GMMA26MMA_64x128x16_F32F16F16_SSILNSM_5MajorE0ELSO_0ELNSM_7ScaleInE1ELSP_1EEEEEENS4_6LayoutINS5_IJNSA_ILi2EEESB_SB_EEENS5_IJSB_NSA_ILi0EEESV_EEEEENS5_IJNS4_10UnderscoreESY_SY_EEEEENS4_13SM90_TMA_LOADENS4_14ComposedLayoutINS4_7SwizzleILi3ELi4ELi3EEENS4_18smem_ptr_flag_bitsILi16EEENSS_INS5_IJNSA_ILi8EEENSA_ILi64EEEEEENS5_IJS18_SB_EEEEEEEvNS4_8identityES11_S1C_vS1D_EENS_8epilogue10collective6detail29Sm90TmaWarpSpecializedAdapterINS1G_15DefaultEpilogueISH_SI_SI_NS1F_6thread17LinearCombinationISH_Li1EffLNS1K_9ScaleType4KindE0ELNS_15FloatRoundStyleE2ESH_EENS1_15EpilogueDefaultEEEEEvvEEEEvNT_6ParamsE,"aw",@nobits
	.sectionflags	@""
	.align	16
	.zero		1024


//--------------------- .nv.shared.reserved.0     --------------------------
	.section	.nv.shared.reserved.0,"aw",@nobits
	.weak		__nv_reservedSMEM_offset_0_alias
	.size		__nv_reservedSMEM_offset_0_alias, 0, 0
	.other		__nv_reservedSMEM_offset_0_alias,@"STO_CUDA_RESERVED_SHARED STV_DEFAULT"
__nv_reservedSMEM_offset_0_alias:
	.zero		0


//--------------------- .nv.global                --------------------------
	.section	.nv.global,"aw",@nobits
.nv.global:
	.type		_ZN40_INTERNAL_d44559f3_4_k_cu_9766cfd1_199904cute1_E,@object
	.size		_ZN40_INTERNAL_d44559f3_4_k_cu_9766cfd1_199904cute1_E,(_ZN40_INTERNAL_d44559f3_4_k_cu_9766cfd1_199904cuda3std3__45__cpo6cbeginE - _ZN40_INTERNAL_d44559f3_4_k_cu_9766cfd1_199904cute1_E)
_ZN40_INTERNAL_d44559f3_4_k_cu_9766cfd1_199904cute1_E:
	.zero		1
	.type		_ZN40_INTERNAL_d44559f3_4_k_cu_9766cfd1_199904cuda3std3__45__cpo6cbeginE,@object
	.size		_ZN40_INTERNAL_d44559f3_4_k_cu_9766cfd1_199904cuda3std3__45__cpo6cbeginE,(_ZN40_INTERNAL_d44559f3_4_k_cu_9766cfd1_199904cuda3std3__48in_placeE - _ZN40_INTERNAL_d44559f3_4_k_cu_9766cfd1_199904cuda3std3__45__cpo6cbeginE)
_ZN40_INTERNAL_d44559f3_4_k_cu_9766cfd1_199904cuda3std3__45__cpo6cbeginE:
	.zero		1
	.type		_ZN40_INTERNAL_d44559f3_4_k_cu_9766cfd1_199904cuda3std3__48in_placeE,@object
	.size		_ZN40_INTERNAL_d44559f3_4_k_cu_9766cfd1_199904cuda3std3__48in_placeE,(_ZN40_INTERNAL_d44559f3_4_k_cu_9766cfd1_199904cuda3std6ranges3__45__cpo9iter_moveE - _ZN40_INTERNAL_d44559f3_4_k_cu_9766cfd1_199904cuda3std3__48in_placeE)
_ZN40_INTERNAL_d44559f3_4_k_cu_9766cfd1_199904cuda3std3__48in_placeE:
	.zero		1
	.type		_ZN40_INTERNAL_d44559f3_4_k_cu_9766cfd1_199904cuda3std6ranges3__45__cpo9iter_moveE,@object
	.size		_ZN40_INTERNAL_d44559f3_4_k_cu_9766cfd1_199904cuda3std6ranges3__45__cpo9iter_moveE,(_ZN40_INTERNAL_d44559f3_4_k_cu_9766cfd1_199904cuda3std3__45__cpo5beginE - _ZN40_INTERNAL_d44559f3_4_k_cu_9766cfd1_199904cuda3std6ranges3__45__cpo9iter_moveE)
_ZN40_INTERNAL_d44559f3_4_k_cu_9766cfd1_199904cuda3std6ranges3__45__cpo9iter_moveE:
	.zero		1
	.type		_ZN40_INTERNAL_d44559f3_4_k_cu_9766cfd1_199904cuda3std3__45__cpo5beginE,@object
	.size		_ZN40_INTERNAL_d44559f3_4_k_cu_9766cfd1_199904cuda3std3__45__cpo5beginE,(_ZN40_INTERNAL_d44559f3_4_k_cu_9766cfd1_199904cuda3std3__442_GLOBAL__N__d44559f3_4_k_cu_9766cfd1_199906ignoreE - _ZN40_INTERNAL_d44559f3_4_k_cu_9766cfd1_199904cuda3std3__45__cpo5beginE)
_ZN40_INTERNAL_d44559f3_4_k_cu_9766cfd1_199904cuda3std3__45__cpo5beginE:
	.zero		1
	.type		_ZN40_INTERNAL_d44559f3_4_k_cu_9766cfd1_199904cuda3std3__442_GLOBAL__N__d44559f3_4_k_cu_9766cfd1_199906ignoreE,@object
	.size		_ZN40_INTERNAL_d44559f3_4_k_cu_9766cfd1_199904cuda3std3__442_GLOBAL__N__d44559f3_4_k_cu_9766cfd1_199906ignoreE,(_ZN40_INTERNAL_d44559f3_4_k_cu_9766cfd1_199904cute7productE - _ZN40_INTERNAL_d44559f3_4_k_cu_9766cfd1_199904cuda3std3__442_GLOBAL__N__d44559f3_4_k_cu_9766cfd1_199906ignoreE)
_ZN40_INTERNAL_d44559f3_4_k_cu_9766cfd1_199904cuda3std3__442_GLOBAL__N__d44559f3_4_k_cu_9766cfd1_199906ignoreE:
	.zero		1
	.type		_ZN40_INTERNAL_d44559f3_4_k_cu_9766cfd1_199904cute7productE,@object
	.size		_ZN40_INTERNAL_d44559f3_4_k_cu_9766cfd1_199904cute7productE,(_ZN40_INTERNAL_d44559f3_4_k_cu_9766cfd1_199904cuda3std3__45__cpo3endE - _ZN40_INTERNAL_d44559f3_4_k_cu_9766cfd1_199904cute7productE)
_ZN40_INTERNAL_d44559f3_4_k_cu_9766cfd1_199904cute7productE:
	.zero		1
	.type		_ZN40_INTERNAL_d44559f3_4_k_cu_9766cfd1_199904cuda3std3__45__cpo3endE,@object
	.size		_ZN40_INTERNAL_d44559f3_4_k_cu_9766cfd1_199904cuda3std3__45__cpo3endE,(_ZN40_INTERNAL_d44559f3_4_k_cu_9766cfd1_199904cuda3std3__419piecewise_constructE - _ZN40_INTERNAL_d44559f3_4_k_cu_9766cfd1_199904cuda3std3__45__cpo3endE)
_ZN40_INTERNAL_d44559f3_4_k_cu_9766cfd1_199904cuda3std3__45__cpo3endE:
	.zero		1
	.type		_ZN40_INTERNAL_d44559f3_4_k_cu_9766cfd1_199904cuda3std3__419piecewise_constructE,@object
	.size		_ZN40_INTERNAL_d44559f3_4_k_cu_9766cfd1_199904cuda3std3__419piecewise_constructE,(_ZN40_INTERNAL_d44559f3_4_k_cu_9766cfd1_199904cuda3std3__45__cpo4cendE - _ZN40_INTERNAL_d44559f3_4_k_cu_9766cfd1_199904cuda3std3__419piecewise_constructE)
_ZN40_INTERNAL_d44559f3_4_k_cu_9766cfd1_199904cuda3std3__419piecewise_constructE:
	.zero		1
	.type		_ZN40_INTERNAL_d44559f3_4_k_cu_9766cfd1_199904cuda3std3__45__cpo4cendE,@object
	.size		_ZN40_INTERNAL_d44559f3_4_k_cu_9766cfd1_199904cuda3std3__45__cpo4cendE,(_ZN40_INTERNAL_d44559f3_4_k_cu_9766cfd1_199904cuda3std6ranges3__45__cpo4swapE - _ZN40_INTERNAL_d44559f3_4_k_cu_9766cfd1_199904cuda3std3__45__cpo4cendE)
_ZN40_INTERNAL_d44559f3_4_k_cu_9766cfd1_199904cuda3std3__45__cpo4cendE:
	.zero		1
	.type		_ZN40_INTERNAL_d44559f3_4_k_cu_9766cfd1_199904cuda3std6ranges3__45__cpo4swapE,@object
	.size		_ZN40_INTERNAL_d44559f3_4_k_cu_9766cfd1_199904cuda3std6ranges3__45__cpo4swapE,(.L_8 - _ZN40_INTERNAL_d44559f3_4_k_cu_9766cfd1_199904cuda3std6ranges3__45__cpo4swapE)
_ZN40_INTERNAL_d44559f3_4_k_cu_9766cfd1_199904cuda3std6ranges3__45__cpo4swapE:
	.zero		1
.L_8:


//--------------------- .nv.constant0._ZN7cutlass13device_kernelINS_4gemm6kernel13GemmUniversalIN4cute5tupleIJiiiiEEENS1_10collective13CollectiveMmaINS1_34MainloopSm90TmaGmmaWarpSpecializedILi6ENS5_IJNS4_1CILi1EEESB_SB_EEENS1_35KernelTmaWarpSpecializedCooperativeEEENS5_IJNSA_ILi128EEESF_SF_EEENS_6half_tENS5_IJlSB_lEEESH_SI_NS4_8TiledMMAINS4_8MMA_AtomIJNS4_4SM904GMMA26MMA_64x128x16_F32F16F16_SSILNSM_5MajorE0ELSO_0ELNSM_7ScaleInE1ELSP_1EEEEEENS4_6LayoutINS5_IJNSA_ILi2EEESB_SB_EEENS5_IJSB_NSA_ILi0EEESV_EEEEENS5_IJNS4_10UnderscoreESY_SY_EEEEENS4_13SM90_TMA_LOADENS4_14ComposedLayoutINS4_7SwizzleILi3ELi4ELi3EEENS4_18smem_ptr_flag_bitsILi16EEENSS_INS5_IJNSA_ILi8EEENSA_ILi64EEEEEENS5_IJS18_SB_EEEEEEEvNS4_8identityES11_S1C_vS1D_EENS_8epilogue10collective6detail29Sm90TmaWarpSpecializedAdapterINS1G_15DefaultEpilogueISH_SI_SI_NS1F_6thread17LinearCombinationISH_Li1EffLNS1K_9ScaleType4KindE0ELNS_15FloatRoundStyleE2ESH_EENS1_15EpilogueDefaultEEEEEvvEEEEvNT_6ParamsE --------------------------
	.section	.nv.constant0._ZN7cutlass13device_kernelINS_4gemm6kernel13GemmUniversalIN4cute5tupleIJiiiiEEENS1_10collective13CollectiveMmaINS1_34MainloopSm90TmaGmmaWarpSpecializedILi6ENS5_IJNS4_1CILi1EEESB_SB_EEENS1_35KernelTmaWarpSpecializedCooperativeEEENS5_IJNSA_ILi128EEESF_SF_EEENS_6half_tENS5_IJlSB_lEEESH_SI_NS4_8TiledMMAINS4_8MMA_AtomIJNS4_4SM904GMMA26MMA_64x128x16_F32F16F16_SSILNSM_5MajorE0ELSO_0ELNSM_7ScaleInE1ELSP_1EEEEEENS4_6LayoutINS5_IJNSA_ILi2EEESB_SB_EEENS5_IJSB_NSA_ILi0EEESV_EEEEENS5_IJNS4_10UnderscoreESY_SY_EEEEENS4_13SM90_TMA_LOADENS4_14ComposedLayoutINS4_7SwizzleILi3ELi4ELi3EEENS4_18smem_ptr_flag_bitsILi16EEENSS_INS5_IJNSA_ILi8EEENSA_ILi64EEEEEENS5_IJS18_SB_EEEEEEEvNS4_8identityES11_S1C_vS1D_EENS_8epilogue10collective6detail29Sm90TmaWarpSpecializedAdapterINS1G_15DefaultEpilogueISH_SI_SI_NS1F_6thread17LinearCombinationISH_Li1EffLNS1K_9ScaleType4KindE0ELNS_15FloatRoundStyleE2ESH_EENS1_15EpilogueDefaultEEEEEvvEEEEvNT_6ParamsE,"a",@progbits
	.sectionflags	@""
	.align	4
.nv.constant0._ZN7cutlass13device_kernelINS_4gemm6kernel13GemmUniversalIN4cute5tupleIJiiiiEEENS1_10collective13CollectiveMmaINS1_34MainloopSm90TmaGmmaWarpSpecializedILi6ENS5_IJNS4_1CILi1EEESB_SB_EEENS1_35KernelTmaWarpSpecializedCooperativeEEENS5_IJNSA_ILi128EEESF_SF_EEENS_6half_tENS5_IJlSB_lEEESH_SI_NS4_8TiledMMAINS4_8MMA_AtomIJNS4_4SM904GMMA26MMA_64x128x16_F32F16F16_SSILNSM_5MajorE0ELSO_0ELNSM_7ScaleInE1ELSP_1EEEEEENS4_6LayoutINS5_IJNSA_ILi2EEESB_SB_EEENS5_IJSB_NSA_ILi0EEESV_EEEEENS5_IJNS4_10UnderscoreESY_SY_EEEEENS4_13SM90_TMA_LOADENS4_14ComposedLayoutINS4_7SwizzleILi3ELi4ELi3EEENS4_18smem_ptr_flag_bitsILi16EEENSS_INS5_IJNSA_ILi8EEENSA_ILi64EEEEEENS5_IJS18_SB_EEEEEEEvNS4_8identityES11_S1C_vS1D_EENS_8epilogue10collective6detail29Sm90TmaWarpSpecializedAdapterINS1G_15DefaultEpilogueISH_SI_SI_NS1F_6thread17LinearCombinationISH_Li1EffLNS1K_9ScaleType4KindE0ELNS_15FloatRoundStyleE2ESH_EENS1_15EpilogueDefaultEEEEEvvEEEEvNT_6ParamsE:
	.zero		1664


//--------------------- SYMBOLS --------------------------

	.type		.nv.reservedSmem.offset0,@object
	.size		.nv.reservedSmem.offset0,0x4
	.type		__assertfail,@function
